// auto-generated by cutlass_sweep.gemm — config: {"arch": "sm_100", "cluster_m": 2, "cluster_n": 1, "dtype": "e5m2", "stages": 3, "tile_k": 64, "tile_m": 256, "tile_n": 256}
#include "cutlass/cutlass.h"
#include "cutlass/gemm/collective/collective_builder.hpp"
#include "cutlass/gemm/device/gemm_universal_adapter.h"
#include "cutlass/gemm/kernel/gemm_universal.hpp"
#include "cutlass/epilogue/collective/collective_builder.hpp"

using ElemA = cutlass::float_e5m2_t;
using ElemB = cutlass::float_e5m2_t;
using ElemCD = cutlass::float_e5m2_t;
using Acc  = float;
using TileShape    = cute::Shape<cute::_256, cute::_256, cute::_64>;
using ClusterShape = cute::Shape<cute::_2, cute::_1, cute::_1>;

using CollectiveEpilogue = typename cutlass::epilogue::collective::CollectiveBuilder<
    cutlass::arch::Sm100, cutlass::arch::OpClassTensorOp,
    TileShape, ClusterShape,
    cutlass::epilogue::collective::EpilogueTileAuto,
    Acc, Acc,
    ElemCD, cutlass::layout::RowMajor, 128 / cutlass::sizeof_bits<ElemCD>::value,
    ElemCD, cutlass::layout::RowMajor, 128 / cutlass::sizeof_bits<ElemCD>::value,
    cutlass::epilogue::collective::EpilogueScheduleAuto
  >::CollectiveOp;

using CollectiveMainloop = typename cutlass::gemm::collective::CollectiveBuilder<
    cutlass::arch::Sm100, cutlass::arch::OpClassTensorOp,
    ElemA, cutlass::layout::RowMajor, 128 / cutlass::sizeof_bits<ElemA>::value,
    ElemB, cutlass::layout::ColumnMajor, 128 / cutlass::sizeof_bits<ElemB>::value,
    Acc,
    TileShape, ClusterShape,
    cutlass::gemm::collective::StageCount<3>,
    cutlass::gemm::collective::KernelScheduleAuto
  >::CollectiveOp;

using GemmKernel = cutlass::gemm::kernel::GemmUniversal<
    cute::Shape<int,int,int,int>,
    CollectiveMainloop,
    CollectiveEpilogue
>;
using Gemm = cutlass::gemm::device::GemmUniversalAdapter<GemmKernel>;

// Force the device kernel symbol into the cubin without needing a host main.
auto* _anchor = &cutlass::device_kernel<GemmKernel>;


// ===== COMPILED SASS (sm_100a) =====

	.target	sm_100a

	.elftype	@"ET_EXEC"


//--------------------- .note.nv.tkinfo           --------------------------
	.section	.note.nv.tkinfo,"",@"SHT_NOTE"
	.sectionflags	@"SHF_NOTE_NV_TKINFO"
	.tkinfo
        /*0018*/ 	.word	0x00000002
        /*0030*/ 	.string	""
        /*0030*/ 	.string	"ptxas"
        /*0030*/ 	.string	"Cuda compilation tools, release 13.0, V13.0.88"
        /*0030*/ 	.string	"Build cuda_13.0.r13.0/compiler.36424714_0"
        /*0030*/ 	.string	"-arch sm_100a -m 64 "



//--------------------- .note.nv.cuinfo           --------------------------
	.section	.note.nv.cuinfo,"",@"SHT_NOTE"
	.sectionflags	@"SHF_NOTE_NV_CUINFO"
        /*0018*/ 	.short	0x0002
        /*001a*/ 	.short	0x0064
        /*001c*/ 	.short	0x0082
	.zero		2


//--------------------- .nv.info                  --------------------------
	.section	.nv.info,"",@"SHT_CUDA_INFO"
	.align	4


	//----- nvinfo : EIATTR_REGCOUNT
	.align		4
        /*0000*/ 	.byte	0x04, 0x2f
        /*0002*/ 	.short	(.L_20 - .L_19)
	.align		4
.L_19:
        /*0004*/ 	.word	index@(_ZN7cutlass13device_kernelINS_4gemm6kernel13GemmUniversalIN4cute5tupleIJiiiiEEENS1_10collective13CollectiveMmaINS1_35MainloopSm100TmaUmmaWarpSpecializedILi3ELi2ELi2ENS5_IJNS4_1CILi2EEENSA_ILi1EEESC_EEEEENS5_IJNSA_ILi256EEESF_NSA_ILi64EEEEEENS_12float_e5m2_tENS5_IJlSC_lEEESI_SJ_NS4_8TiledMMAINS4_8MMA_AtomIJNS4_10MMA_TraitsINS4_25SM100_MMA_F8F6F4_2x1SM_SSEJSI_SI_fSF_SF_NS4_17integral_constantINS4_4UMMA5MajorELSQ_0EEESR_NSO_INSP_7ScaleInELSS_0EEEST_EEEEEENS4_6LayoutINS5_IJSC_SC_SC_EEENS5_IJNSA_ILi0EEESY_SY_EEEEENS5_IJNS4_10UnderscoreES11_S11_EEEEENS4_18SM100_TMA_2SM_LOADENS4_14ComposedLayoutINS4_7SwizzleILi2ELi4ELi3EEENS4_18smem_ptr_flag_bitsILi8EEENSW_INS5_IJNSA_ILi8EEESG_EEENS5_IJSG_SC_EEEEEEEvNS4_8identityES14_S1E_vS1F_EENS_8epilogue10collective18CollectiveEpilogueINS1H_23Sm100TmaWarpSpecializedILi4ELi2ELi64ELb0ELb0EEEJNS5_IJNSA_ILi128EEESF_SG_EEENS5_IJNSW_IS1M_SC_EENSW_ISG_SC_EEEEESI_SJ_SI_SJ_NS1H_6fusion15FusionCallbacksIS1L_NS1R_17LinearCombinationISI_fSI_fLNS_15FloatRoundStyleE2EEES1N_S1Q_JEEENS4_5SM1004TMEM4LOAD26SM100_TMEM_LOAD_32dp32b64xENS4_13SM90_TMA_LOADES1E_NS4_39AutoVectorizingCopyWithAssumedAlignmentILi128EEENS4_14SM90_TMA_STOREES1E_S23_S23_EEEvvEEEEvNT_6ParamsE)
        /*0008*/ 	.word	0x000000de


	//----- nvinfo : EIATTR_FRAME_SIZE
	.align		4
.L_20:
        /*000c*/ 	.byte	0x04, 0x11
        /*000e*/ 	.short	(.L_22 - .L_21)
	.align		4
.L_21:
        /*0010*/ 	.word	index@($__internal_2_$__cuda_sm10x_tcgen05_guardrail_trap_unallocated_columns_being_dealloced)
        /*0014*/ 	.word	0x00000000


	//----- nvinfo : EIATTR_FRAME_SIZE
	.align		4
.L_22:
        /*0018*/ 	.byte	0x04, 0x11
        /*001a*/ 	.short	(.L_24 - .L_23)
	.align		4
.L_23:
        /*001c*/ 	.word	index@($__internal_1_$__cuda_sm10x_tcgen05_guardrail_trap_phase_invalid_during_alloc)
        /*0020*/ 	.word	0x00000000


	//----- nvinfo : EIATTR_FRAME_SIZE
	.align		4
.L_24:
        /*0024*/ 	.byte	0x04, 0x11
        /*0026*/ 	.short	(.L_26 - .L_25)
	.align		4
.L_25:
        /*0028*/ 	.word	index@($__internal_0_$__cuda_sm10x_tcgen05_guardrail_trap_col_being_dealloced_not_returned_by_alloc)
        /*002c*/ 	.word	0x00000000


	//----- nvinfo : EIATTR_FRAME_SIZE
	.align		4
.L_26:
        /*0030*/ 	.byte	0x04, 0x11
        /*0032*/ 	.short	(.L_28 - .L_27)
	.align		4
.L_27:
        /*0034*/ 	.word	index@(_ZN7cutlass13device_kernelINS_4gemm6kernel13GemmUniversalIN4cute5tupleIJiiiiEEENS1_10collective13CollectiveMmaINS1_35MainloopSm100TmaUmmaWarpSpecializedILi3ELi2ELi2ENS5_IJNS4_1CILi2EEENSA_ILi1EEESC_EEEEENS5_IJNSA_ILi256EEESF_NSA_ILi64EEEEEENS_12float_e5m2_tENS5_IJlSC_lEEESI_SJ_NS4_8TiledMMAINS4_8MMA_AtomIJNS4_10MMA_TraitsINS4_25SM100_MMA_F8F6F4_2x1SM_SSEJSI_SI_fSF_SF_NS4_17integral_constantINS4_4UMMA5MajorELSQ_0EEESR_NSO_INSP_7ScaleInELSS_0EEEST_EEEEEENS4_6LayoutINS5_IJSC_SC_SC_EEENS5_IJNSA_ILi0EEESY_SY_EEEEENS5_IJNS4_10UnderscoreES11_S11_EEEEENS4_18SM100_TMA_2SM_LOADENS4_14ComposedLayoutINS4_7SwizzleILi2ELi4ELi3EEENS4_18smem_ptr_flag_bitsILi8EEENSW_INS5_IJNSA_ILi8EEESG_EEENS5_IJSG_SC_EEEEEEEvNS4_8identityES14_S1E_vS1F_EENS_8epilogue10collective18CollectiveEpilogueINS1H_23Sm100TmaWarpSpecializedILi4ELi2ELi64ELb0ELb0EEEJNS5_IJNSA_ILi128EEESF_SG_EEENS5_IJNSW_IS1M_SC_EENSW_ISG_SC_EEEEESI_SJ_SI_SJ_NS1H_6fusion15FusionCallbacksIS1L_NS1R_17LinearCombinationISI_fSI_fLNS_15FloatRoundStyleE2EEES1N_S1Q_JEEENS4_5SM1004TMEM4LOAD26SM100_TMEM_LOAD_32dp32b64xENS4_13SM90_TMA_LOADES1E_NS4_39AutoVectorizingCopyWithAssumedAlignmentILi128EEENS4_14SM90_TMA_STOREES1E_S23_S23_EEEvvEEEEvNT_6ParamsE)
        /*0038*/ 	.word	0x00000000


	//----- nvinfo : EIATTR_MIN_STACK_SIZE
	.align		4
.L_28:
        /*003c*/ 	.byte	0x04, 0x12
        /*003e*/ 	.short	(.L_30 - .L_29)
	.align		4
.L_29:
        /*0040*/ 	.word	index@(_ZN7cutlass13device_kernelINS_4gemm6kernel13GemmUniversalIN4cute5tupleIJiiiiEEENS1_10collective13CollectiveMmaINS1_35MainloopSm100TmaUmmaWarpSpecializedILi3ELi2ELi2ENS5_IJNS4_1CILi2EEENSA_ILi1EEESC_EEEEENS5_IJNSA_ILi256EEESF_NSA_ILi64EEEEEENS_12float_e5m2_tENS5_IJlSC_lEEESI_SJ_NS4_8TiledMMAINS4_8MMA_AtomIJNS4_10MMA_TraitsINS4_25SM100_MMA_F8F6F4_2x1SM_SSEJSI_SI_fSF_SF_NS4_17integral_constantINS4_4UMMA5MajorELSQ_0EEESR_NSO_INSP_7ScaleInELSS_0EEEST_EEEEEENS4_6LayoutINS5_IJSC_SC_SC_EEENS5_IJNSA_ILi0EEESY_SY_EEEEENS5_IJNS4_10UnderscoreES11_S11_EEEEENS4_18SM100_TMA_2SM_LOADENS4_14ComposedLayoutINS4_7SwizzleILi2ELi4ELi3EEENS4_18smem_ptr_flag_bitsILi8EEENSW_INS5_IJNSA_ILi8EEESG_EEENS5_IJSG_SC_EEEEEEEvNS4_8identityES14_S1E_vS1F_EENS_8epilogue10collective18CollectiveEpilogueINS1H_23Sm100TmaWarpSpecializedILi4ELi2ELi64ELb0ELb0EEEJNS5_IJNSA_ILi128EEESF_SG_EEENS5_IJNSW_IS1M_SC_EENSW_ISG_SC_EEEEESI_SJ_SI_SJ_NS1H_6fusion15FusionCallbacksIS1L_NS1R_17LinearCombinationISI_fSI_fLNS_15FloatRoundStyleE2EEES1N_S1Q_JEEENS4_5SM1004TMEM4LOAD26SM100_TMEM_LOAD_32dp32b64xENS4_13SM90_TMA_LOADES1E_NS4_39AutoVectorizingCopyWithAssumedAlignmentILi128EEENS4_14SM90_TMA_STOREES1E_S23_S23_EEEvvEEEEvNT_6ParamsE)
        /*0044*/ 	.word	0x00000000
.L_30:


//--------------------- .nv.compat                --------------------------
	.section	.nv.compat,"",@"SHT_CUDA_COMPAT_INFO"
	.align	4
        /*0000*/ 	.byte	0x02, 0x09, 0x01, 0x00, 0x02, 0x02, 0x02, 0x00, 0x02, 0x05, 0x05, 0x00, 0x03, 0x07, 0x01, 0x01
        /*0010*/ 	.byte	0x02, 0x03, 0x01, 0x00, 0x02, 0x06, 0x01, 0x00, 0x04, 0x0b, 0x08, 0x00, 0x09, 0x00, 0x00, 0x00
        /*0020*/ 	.byte	0x00, 0x00, 0x00, 0x00


//--------------------- .nv.info._ZN7cutlass13device_kernelINS_4gemm6kernel13GemmUniversalIN4cute5tupleIJiiiiEEENS1_10collective13CollectiveMmaINS1_35MainloopSm100TmaUmmaWarpSpecializedILi3ELi2ELi2ENS5_IJNS4_1CILi2EEENSA_ILi1EEESC_EEEEENS5_IJNSA_ILi256EEESF_NSA_ILi64EEEEEENS_12float_e5m2_tENS5_IJlSC_lEEESI_SJ_NS4_8TiledMMAINS4_8MMA_AtomIJNS4_10MMA_TraitsINS4_25SM100_MMA_F8F6F4_2x1SM_SSEJSI_SI_fSF_SF_NS4_17integral_constantINS4_4UMMA5MajorELSQ_0EEESR_NSO_INSP_7ScaleInELSS_0EEEST_EEEEEENS4_6LayoutINS5_IJSC_SC_SC_EEENS5_IJNSA_ILi0EEESY_SY_EEEEENS5_IJNS4_10UnderscoreES11_S11_EEEEENS4_18SM100_TMA_2SM_LOADENS4_14ComposedLayoutINS4_7SwizzleILi2ELi4ELi3EEENS4_18smem_ptr_flag_bitsILi8EEENSW_INS5_IJNSA_ILi8EEESG_EEENS5_IJSG_SC_EEEEEEEvNS4_8identityES14_S1E_vS1F_EENS_8epilogue10collective18CollectiveEpilogueINS1H_23Sm100TmaWarpSpecializedILi4ELi2ELi64ELb0ELb0EEEJNS5_IJNSA_ILi128EEESF_SG_EEENS5_IJNSW_IS1M_SC_EENSW_ISG_SC_EEEEESI_SJ_SI_SJ_NS1H_6fusion15FusionCallbacksIS1L_NS1R_17LinearCombinationISI_fSI_fLNS_15FloatRoundStyleE2EEES1N_S1Q_JEEENS4_5SM1004TMEM4LOAD26SM100_TMEM_LOAD_32dp32b64xENS4_13SM90_TMA_LOADES1E_NS4_39AutoVectorizingCopyWithAssumedAlignmentILi128EEENS4_14SM90_TMA_STOREES1E_S23_S23_EEEvvEEEEvNT_6ParamsE --------------------------
	.section	.nv.info._ZN7cutlass13device_kernelINS_4gemm6kernel13GemmUniversalIN4cute5tupleIJiiiiEEENS1_10collective13CollectiveMmaINS1_35MainloopSm100TmaUmmaWarpSpecializedILi3ELi2ELi2ENS5_IJNS4_1CILi2EEENSA_ILi1EEESC_EEEEENS5_IJNSA_ILi256EEESF_NSA_ILi64EEEEEENS_12float_e5m2_tENS5_IJlSC_lEEESI_SJ_NS4_8TiledMMAINS4_8MMA_AtomIJNS4_10MMA_TraitsINS4_25SM100_MMA_F8F6F4_2x1SM_SSEJSI_SI_fSF_SF_NS4_17integral_constantINS4_4UMMA5MajorELSQ_0EEESR_NSO_INSP_7ScaleInELSS_0EEEST_EEEEEENS4_6LayoutINS5_IJSC_SC_SC_EEENS5_IJNSA_ILi0EEESY_SY_EEEEENS5_IJNS4_10UnderscoreES11_S11_EEEEENS4_18SM100_TMA_2SM_LOADENS4_14ComposedLayoutINS4_7SwizzleILi2ELi4ELi3EEENS4_18smem_ptr_flag_bitsILi8EEENSW_INS5_IJNSA_ILi8EEESG_EEENS5_IJSG_SC_EEEEEEEvNS4_8identityES14_S1E_vS1F_EENS_8epilogue10collective18CollectiveEpilogueINS1H_23Sm100TmaWarpSpecializedILi4ELi2ELi64ELb0ELb0EEEJNS5_IJNSA_ILi128EEESF_SG_EEENS5_IJNSW_IS1M_SC_EENSW_ISG_SC_EEEEESI_SJ_SI_SJ_NS1H_6fusion15FusionCallbacksIS1L_NS1R_17LinearCombinationISI_fSI_fLNS_15FloatRoundStyleE2EEES1N_S1Q_JEEENS4_5SM1004TMEM4LOAD26SM100_TMEM_LOAD_32dp32b64xENS4_13SM90_TMA_LOADES1E_NS4_39AutoVectorizingCopyWithAssumedAlignmentILi128EEENS4_14SM90_TMA_STOREES1E_S23_S23_EEEvvEEEEvNT_6ParamsE,"",@"SHT_CUDA_INFO"
	.sectionflags	@""
	.align	4


	//----- nvinfo : EIATTR_CUDA_API_VERSION
	.align		4
        /*0000*/ 	.byte	0x04, 0x37
        /*0002*/ 	.short	(.L_32 - .L_31)
.L_31:
        /*0004*/ 	.word	0x00000082


	//----- nvinfo : EIATTR_KPARAM_INFO
	.align		4
.L_32:
        /*0008*/ 	.byte	0x04, 0x17
        /*000a*/ 	.short	(.L_34 - .L_33)
.L_33:
        /*000c*/ 	.word	0x00000000
        /*0010*/ 	.short	0x0000
        /*0012*/ 	.short	0x0000
        /*0014*/ 	.byte	0x00, 0xf0, 0x01, 0x20


	//----- nvinfo : EIATTR_AT_ENTRY_FRAGMENTS
	.align		4
.L_34:
        /*0018*/ 	.byte	0x04, 0x4f
        /*001a*/ 	.short	(.L_36 - .L_35)


	//   ....[0]....
.L_35:
        /*001c*/ 	.word	0x00000007


	//----- nvinfo : EIATTR_RESERVED_SMEM_USED
	.align		4
.L_36:
        /*0020*/ 	.byte	0x01, 0x41
	.zero		2


	//----- nvinfo : EIATTR_SPARSE_MMA_MASK
	.align		4
        /*0024*/ 	.byte	0x03, 0x50
        /*0026*/ 	.short	0x0000


	//----- nvinfo : EIATTR_TCGEN05_2CTA_USED
	.align		4
        /*0028*/ 	.byte	0x01, 0x52
	.zero		2


	//----- nvinfo : EIATTR_MAXREG_COUNT
	.align		4
        /*002c*/ 	.byte	0x03, 0x1b
        /*002e*/ 	.short	0x00ff


	//----- nvinfo : EIATTR_NUM_BARRIERS
	.align		4
        /*0030*/ 	.byte	0x02, 0x4c
        /*0032*/ 	.byte	0x07
	.zero		1


	//----- nvinfo : EIATTR_EXTERNS
	.align		4
        /*0034*/ 	.byte	0x04, 0x0f
        /*0036*/ 	.short	(.L_38 - .L_37)


	//   ....[0]....
	.align		4
.L_37:
        /*0038*/ 	.word	index@(__assertfail)


	//----- nvinfo : EIATTR_MERCURY_ISA_VERSION
	.align		4
.L_38:
        /*003c*/ 	.byte	0x03, 0x5f
        /*003e*/ 	.short	0x0101


	//----- nvinfo : EIATTR_INT_WARP_WIDE_INSTR_OFFSETS
	.align		4
        /*0040*/ 	.byte	0x04, 0x31
        /*0042*/ 	.short	(.L_40 - .L_39)


	//   ....[0]....
.L_39:
        /*0044*/ 	.word	0x00000cb0


	//   ....[1]....
        /*0048*/ 	.word	0x00000d50


	//   ....[2]....
        /*004c*/ 	.word	0x00002070


	//   ....[3]....
        /*0050*/ 	.word	0x00003cc0


	//   ....[4]....
        /*0054*/ 	.word	0x00003ce0


	//   ....[5]....
        /*0058*/ 	.word	0x00003d10


	//   ....[6]....
        /*005c*/ 	.word	0x00004650


	//   ....[7]....
        /*0060*/ 	.word	0x000046c0


	//   ....[8]....
        /*0064*/ 	.word	0x000047a0


	//   ....[9]....
        /*0068*/ 	.word	0x00004820


	//   ....[10]....
        /*006c*/ 	.word	0x00004930


	//   ....[11]....
        /*0070*/ 	.word	0x000049c0


	//   ....[12]....
        /*0074*/ 	.word	0x00004ba0


	//   ....[13]....
        /*0078*/ 	.word	0x00004d00


	//----- nvinfo : EIATTR_COOP_GROUP_MASK_REGIDS
	.align		4
.L_40:
        /*007c*/ 	.byte	0x04, 0x29
        /*007e*/ 	.short	(.L_42 - .L_41)


	//   ....[0]....
.L_41:
        /*0080*/ 	.word	0xffffffff


	//   ....[1]....
        /*0084*/ 	.word	0xffffffff


	//   ....[2]....
        /*0088*/ 	.word	0xffffffff


	//   ....[3]....
        /*008c*/ 	.word	0xffffffff


	//   ....[4]....
        /*0090*/ 	.word	0xffffffff


	//   ....[5]....
        /*0094*/ 	.word	0xffffffff


	//   ....[6]....
        /*0098*/ 	.word	0xffffffff


	//   ....[7]....
        /*009c*/ 	.word	0xffffffff


	//   ....[8]....
        /*00a0*/ 	.word	0xffffffff


	//   ....[9]....
        /*00a4*/ 	.word	0xffffffff


	//   ....[10]....
        /*00a8*/ 	.word	0xffffffff


	//   ....[11]....
        /*00ac*/ 	.word	0xffffffff


	//   ....[12]....
        /*00b0*/ 	.word	0xffffffff


	//   ....[13]....
        /*00b4*/ 	.word	0xffffffff


	//----- nvinfo : EIATTR_COOP_GROUP_INSTR_OFFSETS
	.align		4
.L_42:
        /*00b8*/ 	.byte	0x04, 0x28
        /*00ba*/ 	.short	(.L_44 - .L_43)


	//   ....[0]....
.L_43:
        /*00bc*/ 	.word	0x000000c0


	//   ....[1]....
        /*00c0*/ 	.word	0x00000500


	//   ....[2]....
        /*00c4*/ 	.word	0x00000660


	//   ....[3]....
        /*00c8*/ 	.word	0x000007f0


	//   ....[4]....
        /*00cc*/ 	.word	0x000008e0


	//   ....[5]....
        /*00d0*/ 	.word	0x00000a40


	//   ....[6]....
        /*00d4*/ 	.word	0x00000b90


	//   ....[7]....
        /*00d8*/ 	.word	0x00000dd0


	//   ....[8]....
        /*00dc*/ 	.word	0x00001f50


	//   ....[9]....
        /*00e0*/ 	.word	0x00002ca0


	//   ....[10]....
        /*00e4*/ 	.word	0x00003170


	//   ....[11]....
        /*00e8*/ 	.word	0x000031a0


	//   ....[12]....
        /*00ec*/ 	.word	0x00003bc0


	//   ....[13]....
        /*00f0*/ 	.word	0x00003dd0


	//----- nvinfo : EIATTR_VRC_CTA_INIT_COUNT
	.align		4
.L_44:
        /*00f4*/ 	.byte	0x02, 0x4a
        /*00f6*/ 	.byte	0x80
	.zero		1


	//----- nvinfo : EIATTR_SYSCALL_OFFSETS
	.align		4
        /*00f8*/ 	.byte	0x04, 0x46
        /*00fa*/ 	.short	(.L_46 - .L_45)


	//   ....[0]....
.L_45:
        /*00fc*/ 	.word	0x00005770


	//   ....[1]....
        /*0100*/ 	.word	0x000058b0


	//   ....[2]....
        /*0104*/ 	.word	0x00006110


	//   ....[3]....
        /*0108*/ 	.word	0x00007730


	//   ....[4]....
        /*010c*/ 	.word	0x00008ce0


	//   ....[5]....
        /*0110*/ 	.word	0x0000a2b0


	//----- nvinfo : EIATTR_MBARRIER_INSTR_OFFSETS
	.align		4
.L_46:
        /*0114*/ 	.byte	0x04, 0x39
        /*0116*/ 	.short	(.L_48 - .L_47)


	//   ....[0]....
.L_47:
        /*0118*/ 	.word	0x000005f0
        /*011c*/ 	.word	0x000000ff
        /*0120*/ 	.word	0x00000000
        /*0124*/ 	.short	0x0100
        /*0126*/ 	.byte	0x08
	.zero		1


	//   ....[1]....
        /*0128*/ 	.word	0x00000600
        /*012c*/ 	.word	0x000000ff
        /*0130*/ 	.word	0x00000018
        /*0134*/ 	.short	0x0100
        /*0136*/ 	.byte	0x08
	.zero		1


	//   ....[2]....
        /*0138*/ 	.word	0x00000610
        /*013c*/ 	.word	0x000000ff
        /*0140*/ 	.word	0x00000008
        /*0144*/ 	.short	0x0100
        /*0146*/ 	.byte	0x08
	.zero		1


	//   ....[3]....
        /*0148*/ 	.word	0x00000620
        /*014c*/ 	.word	0x000000ff
        /*0150*/ 	.word	0x00000020
        /*0154*/ 	.short	0x0100
        /*0156*/ 	.byte	0x08
	.zero		1


	//   ....[4]....
        /*0158*/ 	.word	0x00000630
        /*015c*/ 	.word	0x000000ff
        /*0160*/ 	.word	0x00000010
        /*0164*/ 	.short	0x0100
        /*0166*/ 	.byte	0x08
	.zero		1


	//   ....[5]....
        /*0168*/ 	.word	0x00000640
        /*016c*/ 	.word	0x000000ff
        /*0170*/ 	.word	0x00000028
        /*0174*/ 	.short	0x0100
        /*0176*/ 	.byte	0x08
	.zero		1


	//   ....[6]....
        /*0178*/ 	.word	0x00000760
        /*017c*/ 	.word	0x000000ff
        /*0180*/ 	.word	0x00000030
        /*0184*/ 	.short	0x0100
        /*0186*/ 	.byte	0x09
	.zero		1


	//   ....[7]....
        /*0188*/ 	.word	0x00000770
        /*018c*/ 	.word	0x000000ff
        /*0190*/ 	.word	0x00000050
        /*0194*/ 	.short	0x0100
        /*0196*/ 	.byte	0x09
	.zero		1


	//   ....[8]....
        /*0198*/ 	.word	0x00000780
        /*019c*/ 	.word	0x000000ff
        /*01a0*/ 	.word	0x00000038
        /*01a4*/ 	.short	0x0100
        /*01a6*/ 	.byte	0x09
	.zero		1


	//   ....[9]....
        /*01a8*/ 	.word	0x00000790
        /*01ac*/ 	.word	0x000000ff
        /*01b0*/ 	.word	0x00000058
        /*01b4*/ 	.short	0x0100
        /*01b6*/ 	.byte	0x09
	.zero		1


	//   ....[10]....
        /*01b8*/ 	.word	0x000007a0
        /*01bc*/ 	.word	0x000000ff
        /*01c0*/ 	.word	0x00000040
        /*01c4*/ 	.short	0x0100
        /*01c6*/ 	.byte	0x09
	.zero		1


	//   ....[11]....
        /*01c8*/ 	.word	0x000007b0
        /*01cc*/ 	.word	0x000000ff
        /*01d0*/ 	.word	0x00000060
        /*01d4*/ 	.short	0x0100
        /*01d6*/ 	.byte	0x09
	.zero		1


	//   ....[12]....
        /*01d8*/ 	.word	0x000007c0
        /*01dc*/ 	.word	0x000000ff
        /*01e0*/ 	.word	0x00000048
        /*01e4*/ 	.short	0x0100
        /*01e6*/ 	.byte	0x09
	.zero		1


	//   ....[13]....
        /*01e8*/ 	.word	0x000007d0
        /*01ec*/ 	.word	0x000000ff
        /*01f0*/ 	.word	0x00000068
        /*01f4*/ 	.short	0x0100
        /*01f6*/ 	.byte	0x09
	.zero		1


	//   ....[14]....
        /*01f8*/ 	.word	0x000008b0
        /*01fc*/ 	.word	0x000000ff
        /*0200*/ 	.word	0x00000070
        /*0204*/ 	.short	0x0100
        /*0206*/ 	.byte	0x08
	.zero		1


	//   ....[15]....
        /*0208*/ 	.word	0x000008c0
        /*020c*/ 	.word	0x000000ff
        /*0210*/ 	.word	0x00000078
        /*0214*/ 	.short	0x0100
        /*0216*/ 	.byte	0x08
	.zero		1


	//   ....[16]....
        /*0218*/ 	.word	0x000009f0
        /*021c*/ 	.word	0x000000ff
        /*0220*/ 	.word	0x00000080
        /*0224*/ 	.short	0x0100
        /*0226*/ 	.byte	0x08
	.zero		1


	//   ....[17]....
        /*0228*/ 	.word	0x00000a00
        /*022c*/ 	.word	0x000000ff
        /*0230*/ 	.word	0x00000090
        /*0234*/ 	.short	0x0100
        /*0236*/ 	.byte	0x08
	.zero		1


	//   ....[18]....
        /*0238*/ 	.word	0x00000a10
        /*023c*/ 	.word	0x000000ff
        /*0240*/ 	.word	0x00000088
        /*0244*/ 	.short	0x0100
        /*0246*/ 	.byte	0x08
	.zero		1


	//   ....[19]....
        /*0248*/ 	.word	0x00000a20
        /*024c*/ 	.word	0x000000ff
        /*0250*/ 	.word	0x00000098
        /*0254*/ 	.short	0x0100
        /*0256*/ 	.byte	0x08
	.zero		1


	//   ....[20]....
        /*0258*/ 	.word	0x00000b40
        /*025c*/ 	.word	0x000000ff
        /*0260*/ 	.word	0x000000a0
        /*0264*/ 	.short	0x0100
        /*0266*/ 	.byte	0x09
	.zero		1


	//   ....[21]....
        /*0268*/ 	.word	0x00000b50
        /*026c*/ 	.word	0x000000ff
        /*0270*/ 	.word	0x000000b0
        /*0274*/ 	.short	0x0100
        /*0276*/ 	.byte	0x09
	.zero		1


	//   ....[22]....
        /*0278*/ 	.word	0x00000b60
        /*027c*/ 	.word	0x000000ff
        /*0280*/ 	.word	0x000000a8
        /*0284*/ 	.short	0x0100
        /*0286*/ 	.byte	0x09
	.zero		1


	//   ....[23]....
        /*0288*/ 	.word	0x00000b70
        /*028c*/ 	.word	0x000000ff
        /*0290*/ 	.word	0x000000b8
        /*0294*/ 	.short	0x0100
        /*0296*/ 	.byte	0x09
	.zero		1


	//   ....[24]....
        /*0298*/ 	.word	0x00000c60
        /*029c*/ 	.word	0x000000ff
        /*02a0*/ 	.word	0x000000c0
        /*02a4*/ 	.short	0x0100
        /*02a6*/ 	.byte	0x08
	.zero		1


	//   ....[25]....
        /*02a8*/ 	.word	0x00000c70
        /*02ac*/ 	.word	0x000000ff
        /*02b0*/ 	.word	0x000000d0
        /*02b4*/ 	.short	0x0100
        /*02b6*/ 	.byte	0x08
	.zero		1


	//   ....[26]....
        /*02b8*/ 	.word	0x00000c80
        /*02bc*/ 	.word	0x000000ff
        /*02c0*/ 	.word	0x000000c8
        /*02c4*/ 	.short	0x0100
        /*02c6*/ 	.byte	0x08
	.zero		1


	//   ....[27]....
        /*02c8*/ 	.word	0x00000c90
        /*02cc*/ 	.word	0x000000ff
        /*02d0*/ 	.word	0x000000d8
        /*02d4*/ 	.short	0x0100
        /*02d6*/ 	.byte	0x08
	.zero		1


	//   ....[28]....
        /*02d8*/ 	.word	0x00000d80
        /*02dc*/ 	.word	0x000000ff
        /*02e0*/ 	.word	0x000000e0
        /*02e4*/ 	.short	0x0100
        /*02e6*/ 	.byte	0x07
	.zero		1


	//   ....[29]....
        /*02e8*/ 	.word	0x00001780
        /*02ec*/ 	.word	0x00000003
        /*02f0*/ 	.word	0x000000d0
        /*02f4*/ 	.short	0x010a
        /*02f6*/ 	.byte	0xff
	.zero		1


	//   ....[30]....
        /*02f8*/ 	.word	0x000017b0
        /*02fc*/ 	.word	0x00000003
        /*0300*/ 	.word	0x000000c0
        /*0304*/ 	.short	0x0101
        /*0306*/ 	.byte	0xff
	.zero		1


	//   ....[31]....
        /*0308*/ 	.word	0x000018b0
        /*030c*/ 	.word	0x000000ff
        /*0310*/ 	.word	0x00000018
        /*0314*/ 	.short	0x010a
        /*0316*/ 	.byte	0x08
	.zero		1


	//   ....[32]....
        /*0318*/ 	.word	0x00001970
        /*031c*/ 	.word	0x000000ff
        /*0320*/ 	.word	0x00000018
        /*0324*/ 	.short	0x010a
        /*0326*/ 	.byte	0x21
	.zero		1


	//   ....[33]....
        /*0328*/ 	.word	0x00001b30
        /*032c*/ 	.word	0x000000ff
        /*0330*/ 	.word	0x00000018
        /*0334*/ 	.short	0x010a
        /*0336*/ 	.byte	0x08
	.zero		1


	//   ....[34]....
        /*0338*/ 	.word	0x00001c10
        /*033c*/ 	.word	0x000000ff
        /*0340*/ 	.word	0x00000078
        /*0344*/ 	.short	0x0101
        /*0346*/ 	.byte	0x06
	.zero		1


	//   ....[35]....
        /*0348*/ 	.word	0x00001c30
        /*034c*/ 	.word	0x000000ff
        /*0350*/ 	.word	0x00000018
        /*0354*/ 	.short	0x010a
        /*0356*/ 	.byte	0x08
	.zero		1


	//   ....[36]....
        /*0358*/ 	.word	0x00001cb0
        /*035c*/ 	.word	0x000000ff
        /*0360*/ 	.word	0x00000018
        /*0364*/ 	.short	0x010a
        /*0366*/ 	.byte	0x11
	.zero		1


	//   ....[37]....
        /*0368*/ 	.word	0x00001e40
        /*036c*/ 	.word	0x000000ff
        /*0370*/ 	.word	0x00000018
        /*0374*/ 	.short	0x010a
        /*0376*/ 	.byte	0x08
	.zero		1


	//   ....[38]....
        /*0378*/ 	.word	0x00001f80
        /*037c*/ 	.word	0x00000002
        /*0380*/ 	.word	0x00000080
        /*0384*/ 	.short	0x010a
        /*0386*/ 	.byte	0xff
	.zero		1


	//   ....[39]....
        /*0388*/ 	.word	0x00002040
        /*038c*/ 	.word	0x00000002
        /*0390*/ 	.word	0x00000000
        /*0394*/ 	.short	0x0101
        /*0396*/ 	.byte	0xff
	.zero		1


	//   ....[40]....
        /*0398*/ 	.word	0x000025a0
        /*039c*/ 	.word	0x000000ff
        /*03a0*/ 	.word	0x00000000
        /*03a4*/ 	.short	0x010a
        /*03a6*/ 	.byte	0x04
	.zero		1


	//   ....[41]....
        /*03a8*/ 	.word	0x00002630
        /*03ac*/ 	.word	0x000000ff
        /*03b0*/ 	.word	0x00000000
        /*03b4*/ 	.short	0x010a
        /*03b6*/ 	.byte	0x04
	.zero		1


	//   ....[42]....
        /*03b8*/ 	.word	0x000026d0
        /*03bc*/ 	.word	0x00000000
        /*03c0*/ 	.word	0x00000000
        /*03c4*/ 	.short	0x010a
        /*03c6*/ 	.byte	0xff
	.zero		1


	//   ....[43]....
        /*03c8*/ 	.word	0x00002800
        /*03cc*/ 	.word	0x00000000
        /*03d0*/ 	.word	0x000000c0
        /*03d4*/ 	.short	0x010a
        /*03d6*/ 	.byte	0xff
	.zero		1


	//   ....[44]....
        /*03d8*/ 	.word	0x00002870
        /*03dc*/ 	.word	0x00000004
        /*03e0*/ 	.word	0x00000000
        /*03e4*/ 	.short	0x0101
        /*03e6*/ 	.byte	0xff
	.zero		1


	//   ....[45]....
        /*03e8*/ 	.word	0x00002890
        /*03ec*/ 	.word	0x000000ff
        /*03f0*/ 	.word	0x00000090
        /*03f4*/ 	.short	0x010a
        /*03f6*/ 	.byte	0x05
	.zero		1


	//   ....[46]....
        /*03f8*/ 	.word	0x000029b0
        /*03fc*/ 	.word	0x00000000
        /*0400*/ 	.word	0x00000080
        /*0404*/ 	.short	0x010a
        /*0406*/ 	.byte	0xff
	.zero		1


	//   ....[47]....
        /*0408*/ 	.word	0x00002ab0
        /*040c*/ 	.word	0x00000000
        /*0410*/ 	.word	0x00000000
        /*0414*/ 	.short	0x0101
        /*0416*/ 	.byte	0xff
	.zero		1


	//   ....[48]....
        /*0418*/ 	.word	0x00002b40
        /*041c*/ 	.word	0x000000ff
        /*0420*/ 	.word	0x00000090
        /*0424*/ 	.short	0x0106
        /*0426*/ 	.byte	0x05
	.zero		1


	//   ....[49]....
        /*0428*/ 	.word	0x00002b60
        /*042c*/ 	.word	0x000000ff
        /*0430*/ 	.word	0x00000090
        /*0434*/ 	.short	0x010a
        /*0436*/ 	.byte	0x05
	.zero		1


	//   ....[50]....
        /*0438*/ 	.word	0x00002bf0
        /*043c*/ 	.word	0x000000ff
        /*0440*/ 	.word	0x00000090
        /*0444*/ 	.short	0x0106
        /*0446*/ 	.byte	0x04
	.zero		1


	//   ....[51]....
        /*0448*/ 	.word	0x00002c30
        /*044c*/ 	.word	0x00000000
        /*0450*/ 	.word	0x00000090
        /*0454*/ 	.short	0x010a
        /*0456*/ 	.byte	0xff
	.zero		1


	//   ....[52]....
        /*0458*/ 	.word	0x00002e70
        /*045c*/ 	.word	0x000000ff
        /*0460*/ 	.word	0x00000008
        /*0464*/ 	.short	0x010a
        /*0466*/ 	.byte	0x06
	.zero		1


	//   ....[53]....
        /*0468*/ 	.word	0x00002e90
        /*046c*/ 	.word	0x000000ff
        /*0470*/ 	.word	0x00000008
        /*0474*/ 	.short	0x010a
        /*0476*/ 	.byte	0x06
	.zero		1


	//   ....[54]....
        /*0478*/ 	.word	0x00003020
        /*047c*/ 	.word	0x000000ff
        /*0480*/ 	.word	0x00000008
        /*0484*/ 	.short	0x010a
        /*0486*/ 	.byte	0x06
	.zero		1


	//   ....[55]....
        /*0488*/ 	.word	0x00003040
        /*048c*/ 	.word	0x000000ff
        /*0490*/ 	.word	0x00000008
        /*0494*/ 	.short	0x010a
        /*0496*/ 	.byte	0x06
	.zero		1


	//   ....[56]....
        /*0498*/ 	.word	0x00003100
        /*049c*/ 	.word	0x000000ff
        /*04a0*/ 	.word	0x00000000
        /*04a4*/ 	.short	0x0101
        /*04a6*/ 	.byte	0x07
	.zero		1


	//   ....[57]....
        /*04a8*/ 	.word	0x00003400
        /*04ac*/ 	.word	0x00000000
        /*04b0*/ 	.word	0x00000080
        /*04b4*/ 	.short	0x010a
        /*04b6*/ 	.byte	0xff
	.zero		1


	//   ....[58]....
        /*04b8*/ 	.word	0x000034c0
        /*04bc*/ 	.word	0x00000000
        /*04c0*/ 	.word	0x00000000
        /*04c4*/ 	.short	0x0101
        /*04c6*/ 	.byte	0xff
	.zero		1


	//   ....[59]....
        /*04c8*/ 	.word	0x00003580
        /*04cc*/ 	.word	0x000000ff
        /*04d0*/ 	.word	0x00000000
        /*04d4*/ 	.short	0x010a
        /*04d6*/ 	.byte	0x06
	.zero		1


	//   ....[60]....
        /*04d8*/ 	.word	0x00003590
        /*04dc*/ 	.word	0x000000ff
        /*04e0*/ 	.word	0x000000b0
        /*04e4*/ 	.short	0x010a
        /*04e6*/ 	.byte	0x0a
	.zero		1


	//   ....[61]....
        /*04e8*/ 	.word	0x00003640
        /*04ec*/ 	.word	0x000000ff
        /*04f0*/ 	.word	0x00000000
        /*04f4*/ 	.short	0x010a
        /*04f6*/ 	.byte	0x09
	.zero		1


	//   ....[62]....
        /*04f8*/ 	.word	0x00003780
        /*04fc*/ 	.word	0x000000ff
        /*0500*/ 	.word	0x00000000
        /*0504*/ 	.short	0x010a
        /*0506*/ 	.byte	0x06
	.zero		1


	//   ....[63]....
        /*0508*/ 	.word	0x000039d0
        /*050c*/ 	.word	0x000000ff
        /*0510*/ 	.word	0x00000000
        /*0514*/ 	.short	0x010a
        /*0516*/ 	.byte	0x05
	.zero		1


	//   ....[64]....
        /*0518*/ 	.word	0x00003a70
        /*051c*/ 	.word	0x00000000
        /*0520*/ 	.word	0x00000000
        /*0524*/ 	.short	0x010a
        /*0526*/ 	.byte	0xff
	.zero		1


	//   ....[65]....
        /*0528*/ 	.word	0x00003ab0
        /*052c*/ 	.word	0x00000000
        /*0530*/ 	.word	0x00000000
        /*0534*/ 	.short	0x010a
        /*0536*/ 	.byte	0xff
	.zero		1


	//   ....[66]....
        /*0538*/ 	.word	0x00003b20
        /*053c*/ 	.word	0x000000ff
        /*0540*/ 	.word	0x00000000
        /*0544*/ 	.short	0x0101
        /*0546*/ 	.byte	0x05
	.zero		1


	//   ....[67]....
        /*0548*/ 	.word	0x00003b60
        /*054c*/ 	.word	0x000000ff
        /*0550*/ 	.word	0x000000e0
        /*0554*/ 	.short	0x010a
        /*0556*/ 	.byte	0x08
	.zero		1


	//   ....[68]....
        /*0558*/ 	.word	0x00003bb0
        /*055c*/ 	.word	0x000000ff
        /*0560*/ 	.word	0x00000000
        /*0564*/ 	.short	0x0101
        /*0566*/ 	.byte	0x05
	.zero		1


	//   ....[69]....
        /*0568*/ 	.word	0x00004000
        /*056c*/ 	.word	0x00000000
        /*0570*/ 	.word	0x00000080
        /*0574*/ 	.short	0x010a
        /*0576*/ 	.byte	0xff
	.zero		1


	//   ....[70]....
        /*0578*/ 	.word	0x000040c0
        /*057c*/ 	.word	0x00000000
        /*0580*/ 	.word	0x00000000
        /*0584*/ 	.short	0x0101
        /*0586*/ 	.byte	0xff
	.zero		1


	//   ....[71]....
        /*0588*/ 	.word	0x000043e0
        /*058c*/ 	.word	0x000000ff
        /*0590*/ 	.word	0x00000078
        /*0594*/ 	.short	0x010a
        /*0596*/ 	.byte	0x07
	.zero		1


	//   ....[72]....
        /*0598*/ 	.word	0x000045d0
        /*059c*/ 	.word	0x000000ff
        /*05a0*/ 	.word	0x00000050
        /*05a4*/ 	.short	0x010a
        /*05a6*/ 	.byte	0x07
	.zero		1


	//   ....[73]....
        /*05a8*/ 	.word	0x00004740
        /*05ac*/ 	.word	0x000000ff
        /*05b0*/ 	.word	0x00000030
        /*05b4*/ 	.short	0x010b
        /*05b6*/ 	.byte	0x07
	.zero		1


	//   ....[74]....
        /*05b8*/ 	.word	0x00004750
        /*05bc*/ 	.word	0x000000ff
        /*05c0*/ 	.word	0x00000000
        /*05c4*/ 	.short	0x0101
        /*05c6*/ 	.byte	0x08
	.zero		1


	//   ....[75]....
        /*05c8*/ 	.word	0x00004770
        /*05cc*/ 	.word	0x000000ff
        /*05d0*/ 	.word	0x00000058
        /*05d4*/ 	.short	0x010a
        /*05d6*/ 	.byte	0x07
	.zero		1


	//   ....[76]....
        /*05d8*/ 	.word	0x000048d0
        /*05dc*/ 	.word	0x000000ff
        /*05e0*/ 	.word	0x00000038
        /*05e4*/ 	.short	0x010b
        /*05e6*/ 	.byte	0x07
	.zero		1


	//   ....[77]....
        /*05e8*/ 	.word	0x000048e0
        /*05ec*/ 	.word	0x000000ff
        /*05f0*/ 	.word	0x00000000
        /*05f4*/ 	.short	0x0101
        /*05f6*/ 	.byte	0x08
	.zero		1


	//   ....[78]....
        /*05f8*/ 	.word	0x000048f0
        /*05fc*/ 	.word	0x000000ff
        /*0600*/ 	.word	0x00000060
        /*0604*/ 	.short	0x010a
        /*0606*/ 	.byte	0x07
	.zero		1


	//   ....[79]....
        /*0608*/ 	.word	0x00004a90
        /*060c*/ 	.word	0x000000ff
        /*0610*/ 	.word	0x00000040
        /*0614*/ 	.short	0x010b
        /*0616*/ 	.byte	0x07
	.zero		1


	//   ....[80]....
        /*0618*/ 	.word	0x00004b00
        /*061c*/ 	.word	0x000000ff
        /*0620*/ 	.word	0x00000000
        /*0624*/ 	.short	0x0101
        /*0626*/ 	.byte	0x08
	.zero		1


	//   ....[81]....
        /*0628*/ 	.word	0x00004b30
        /*062c*/ 	.word	0x000000ff
        /*0630*/ 	.word	0x00000068
        /*0634*/ 	.short	0x010a
        /*0636*/ 	.byte	0x07
	.zero		1


	//   ....[82]....
        /*0638*/ 	.word	0x00004d40
        /*063c*/ 	.word	0x000000ff
        /*0640*/ 	.word	0x00000048
        /*0644*/ 	.short	0x010b
        /*0646*/ 	.byte	0x07
	.zero		1


	//   ....[83]....
        /*0648*/ 	.word	0x00004d60
        /*064c*/ 	.word	0x000000ff
        /*0650*/ 	.word	0x00000000
        /*0654*/ 	.short	0x0101
        /*0656*/ 	.byte	0x0d
	.zero		1


	//   ....[84]....
        /*0658*/ 	.word	0x00004d90
        /*065c*/ 	.word	0x000000ff
        /*0660*/ 	.word	0x00000050
        /*0664*/ 	.short	0x010a
        /*0666*/ 	.byte	0x07
	.zero		1


	//   ....[85]....
        /*0668*/ 	.word	0x00004db0
        /*066c*/ 	.word	0x000000ff
        /*0670*/ 	.word	0x00000058
        /*0674*/ 	.short	0x010a
        /*0676*/ 	.byte	0x07
	.zero		1


	//   ....[86]....
        /*0678*/ 	.word	0x00004dd0
        /*067c*/ 	.word	0x000000ff
        /*0680*/ 	.word	0x00000060
        /*0684*/ 	.short	0x010a
        /*0686*/ 	.byte	0x07
	.zero		1


	//   ....[87]....
        /*0688*/ 	.word	0x00004e10
        /*068c*/ 	.word	0x00000000
        /*0690*/ 	.word	0x00000068
        /*0694*/ 	.short	0x010a
        /*0696*/ 	.byte	0xff
	.zero		1


	//   ....[88]....
        /*0698*/ 	.word	0x00005140
        /*069c*/ 	.word	0x00000000
        /*06a0*/ 	.word	0x00000080
        /*06a4*/ 	.short	0x010a
        /*06a6*/ 	.byte	0xff
	.zero		1


	//   ....[89]....
        /*06a8*/ 	.word	0x00005250
        /*06ac*/ 	.word	0x00000000
        /*06b0*/ 	.word	0x00000000
        /*06b4*/ 	.short	0x0101
        /*06b6*/ 	.byte	0xff
	.zero		1


	//   ....[90]....
        /*06b8*/ 	.word	0x00005cb0
        /*06bc*/ 	.word	0x00000003
        /*06c0*/ 	.word	0x00000030
        /*06c4*/ 	.short	0x010a
        /*06c6*/ 	.byte	0xff
	.zero		1


	//   ....[91]....
        /*06c8*/ 	.word	0x00005cf0
        /*06cc*/ 	.word	0x000000bf
        /*06d0*/ 	.word	0x000000a0
        /*06d4*/ 	.short	0x010a
        /*06d6*/ 	.byte	0xff
	.zero		1


	//   ....[92]....
        /*06d8*/ 	.word	0x00005e20
        /*06dc*/ 	.word	0x00000003
        /*06e0*/ 	.word	0x00000030
        /*06e4*/ 	.short	0x010a
        /*06e6*/ 	.byte	0xff
	.zero		1


	//   ....[93]....
        /*06e8*/ 	.word	0x00005f80
        /*06ec*/ 	.word	0x00000000
        /*06f0*/ 	.word	0x00000000
        /*06f4*/ 	.short	0x0101
        /*06f6*/ 	.byte	0xff
	.zero		1


	//   ....[94]....
        /*06f8*/ 	.word	0x00005fe0
        /*06fc*/ 	.word	0x000000bf
        /*0700*/ 	.word	0x000000a0
        /*0704*/ 	.short	0x010a
        /*0706*/ 	.byte	0xff
	.zero		1


	//   ....[95]....
        /*0708*/ 	.word	0x00007390
        /*070c*/ 	.word	0x000000ce
        /*0710*/ 	.word	0x00000030
        /*0714*/ 	.short	0x010a
        /*0716*/ 	.byte	0xff
	.zero		1


	//   ....[96]....
        /*0718*/ 	.word	0x00007460
        /*071c*/ 	.word	0x000000ce
        /*0720*/ 	.word	0x00000030
        /*0724*/ 	.short	0x010a
        /*0726*/ 	.byte	0xff
	.zero		1


	//   ....[97]....
        /*0728*/ 	.word	0x000075a0
        /*072c*/ 	.word	0x00000003
        /*0730*/ 	.word	0x00000000
        /*0734*/ 	.short	0x0101
        /*0736*/ 	.byte	0xff
	.zero		1


	//   ....[98]....
        /*0738*/ 	.word	0x00008940
        /*073c*/ 	.word	0x00000000
        /*0740*/ 	.word	0x00000030
        /*0744*/ 	.short	0x010a
        /*0746*/ 	.byte	0xff
	.zero		1


	//   ....[99]....
        /*0748*/ 	.word	0x00008a10
        /*074c*/ 	.word	0x00000000
        /*0750*/ 	.word	0x00000030
        /*0754*/ 	.short	0x010a
        /*0756*/ 	.byte	0xff
	.zero		1


	//   ....[100]....
        /*0758*/ 	.word	0x00008b70
        /*075c*/ 	.word	0x00000000
        /*0760*/ 	.word	0x00000000
        /*0764*/ 	.short	0x0101
        /*0766*/ 	.byte	0xff
	.zero		1


	//   ....[101]....
        /*0768*/ 	.word	0x00009f20
        /*076c*/ 	.word	0x00000000
        /*0770*/ 	.word	0x00000030
        /*0774*/ 	.short	0x010a
        /*0776*/ 	.byte	0xff
	.zero		1


	//   ....[102]....
        /*0778*/ 	.word	0x00009ff0
        /*077c*/ 	.word	0x00000000
        /*0780*/ 	.word	0x00000030
        /*0784*/ 	.short	0x010a
        /*0786*/ 	.byte	0xff
	.zero		1


	//   ....[103]....
        /*0788*/ 	.word	0x0000a150
        /*078c*/ 	.word	0x00000000
        /*0790*/ 	.word	0x00000000
        /*0794*/ 	.short	0x0101
        /*0796*/ 	.byte	0xff
	.zero		1


	//   ....[104]....
        /*0798*/ 	.word	0x0000a560
        /*079c*/ 	.word	0x000000bf
        /*07a0*/ 	.word	0x00000000
        /*07a4*/ 	.short	0x0101
        /*07a6*/ 	.byte	0xff
	.zero		1


	//   ....[105]....
        /*07a8*/ 	.word	0x0000b5b0
        /*07ac*/ 	.word	0x00000003
        /*07b0*/ 	.word	0x000000d0
        /*07b4*/ 	.short	0x010a
        /*07b6*/ 	.byte	0xff
	.zero		1


	//   ....[106]....
        /*07b8*/ 	.word	0x0000b610
        /*07bc*/ 	.word	0x00000002
        /*07c0*/ 	.word	0x00000018
        /*07c4*/ 	.short	0x010a
        /*07c6*/ 	.byte	0xff
	.zero		1


	//   ....[107]....
        /*07c8*/ 	.word	0x0000b670
        /*07cc*/ 	.word	0x00000002
        /*07d0*/ 	.word	0x00000018
        /*07d4*/ 	.short	0x010a
        /*07d6*/ 	.byte	0xff
	.zero		1


	//   ....[108]....
        /*07d8*/ 	.word	0x0000b6c0
        /*07dc*/ 	.word	0x00000002
        /*07e0*/ 	.word	0x00000080
        /*07e4*/ 	.short	0x010a
        /*07e6*/ 	.byte	0xff
	.zero		1


	//   ....[109]....
        /*07e8*/ 	.word	0x0000b720
        /*07ec*/ 	.word	0x00000000
        /*07f0*/ 	.word	0x00000000
        /*07f4*/ 	.short	0x010a
        /*07f6*/ 	.byte	0xff
	.zero		1


	//   ....[110]....
        /*07f8*/ 	.word	0x0000b780
        /*07fc*/ 	.word	0x00000000
        /*0800*/ 	.word	0x00000000
        /*0804*/ 	.short	0x010a
        /*0806*/ 	.byte	0xff
	.zero		1


	//   ....[111]....
        /*0808*/ 	.word	0x0000b7d0
        /*080c*/ 	.word	0x00000000
        /*0810*/ 	.word	0x000000c0
        /*0814*/ 	.short	0x010a
        /*0816*/ 	.byte	0xff
	.zero		1


	//   ....[112]....
        /*0818*/ 	.word	0x0000b830
        /*081c*/ 	.word	0x00000000
        /*0820*/ 	.word	0x00000090
        /*0824*/ 	.short	0x010a
        /*0826*/ 	.byte	0xff
	.zero		1


	//   ....[113]....
        /*0828*/ 	.word	0x0000b880
        /*082c*/ 	.word	0x00000000
        /*0830*/ 	.word	0x00000080
        /*0834*/ 	.short	0x010a
        /*0836*/ 	.byte	0xff
	.zero		1


	//   ....[114]....
        /*0838*/ 	.word	0x0000b8e0
        /*083c*/ 	.word	0x00000000
        /*0840*/ 	.word	0x00000090
        /*0844*/ 	.short	0x010a
        /*0846*/ 	.byte	0xff
	.zero		1


	//   ....[115]....
        /*0848*/ 	.word	0x0000b940
        /*084c*/ 	.word	0x00000004
        /*0850*/ 	.word	0x00000008
        /*0854*/ 	.short	0x010a
        /*0856*/ 	.byte	0xff
	.zero		1


	//   ....[116]....
        /*0858*/ 	.word	0x0000ba20
        /*085c*/ 	.word	0x00000002
        /*0860*/ 	.word	0x00000008
        /*0864*/ 	.short	0x010a
        /*0866*/ 	.byte	0xff
	.zero		1


	//   ....[117]....
        /*0868*/ 	.word	0x0000ba70
        /*086c*/ 	.word	0x00000000
        /*0870*/ 	.word	0x00000080
        /*0874*/ 	.short	0x010a
        /*0876*/ 	.byte	0xff
	.zero		1


	//   ....[118]....
        /*0878*/ 	.word	0x0000bad0
        /*087c*/ 	.word	0x00000000
        /*0880*/ 	.word	0x000000b0
        /*0884*/ 	.short	0x010a
        /*0886*/ 	.byte	0xff
	.zero		1


	//   ....[119]....
        /*0888*/ 	.word	0x0000bb30
        /*088c*/ 	.word	0x00000000
        /*0890*/ 	.word	0x00000000
        /*0894*/ 	.short	0x010a
        /*0896*/ 	.byte	0xff
	.zero		1


	//   ....[120]....
        /*0898*/ 	.word	0x0000bb90
        /*089c*/ 	.word	0x00000000
        /*08a0*/ 	.word	0x00000000
        /*08a4*/ 	.short	0x010a
        /*08a6*/ 	.byte	0xff
	.zero		1


	//   ....[121]....
        /*08a8*/ 	.word	0x0000bbf0
        /*08ac*/ 	.word	0x00000000
        /*08b0*/ 	.word	0x000000e0
        /*08b4*/ 	.short	0x010a
        /*08b6*/ 	.byte	0xff
	.zero		1


	//   ....[122]....
        /*08b8*/ 	.word	0x0000bc40
        /*08bc*/ 	.word	0x00000000
        /*08c0*/ 	.word	0x00000080
        /*08c4*/ 	.short	0x010a
        /*08c6*/ 	.byte	0xff
	.zero		1


	//   ....[123]....
        /*08c8*/ 	.word	0x0000bca0
        /*08cc*/ 	.word	0x00000000
        /*08d0*/ 	.word	0x00000078
        /*08d4*/ 	.short	0x010a
        /*08d6*/ 	.byte	0xff
	.zero		1


	//   ....[124]....
        /*08d8*/ 	.word	0x0000bd00
        /*08dc*/ 	.word	0x00000003
        /*08e0*/ 	.word	0x00000050
        /*08e4*/ 	.short	0x010a
        /*08e6*/ 	.byte	0xff
	.zero		1


	//   ....[125]....
        /*08e8*/ 	.word	0x0000bd60
        /*08ec*/ 	.word	0x00000003
        /*08f0*/ 	.word	0x00000058
        /*08f4*/ 	.short	0x010a
        /*08f6*/ 	.byte	0xff
	.zero		1


	//   ....[126]....
        /*08f8*/ 	.word	0x0000bdc0
        /*08fc*/ 	.word	0x00000003
        /*0900*/ 	.word	0x00000060
        /*0904*/ 	.short	0x010a
        /*0906*/ 	.byte	0xff
	.zero		1


	//   ....[127]....
        /*0908*/ 	.word	0x0000be20
        /*090c*/ 	.word	0x00000003
        /*0910*/ 	.word	0x00000068
        /*0914*/ 	.short	0x010a
        /*0916*/ 	.byte	0xff
	.zero		1


	//   ....[128]....
        /*0918*/ 	.word	0x0000be80
        /*091c*/ 	.word	0x00000000
        /*0920*/ 	.word	0x00000050
        /*0924*/ 	.short	0x010a
        /*0926*/ 	.byte	0xff
	.zero		1


	//   ....[129]....
        /*0928*/ 	.word	0x0000bee0
        /*092c*/ 	.word	0x00000000
        /*0930*/ 	.word	0x00000058
        /*0934*/ 	.short	0x010a
        /*0936*/ 	.byte	0xff
	.zero		1


	//   ....[130]....
        /*0938*/ 	.word	0x0000bf40
        /*093c*/ 	.word	0x00000000
        /*0940*/ 	.word	0x00000060
        /*0944*/ 	.short	0x010a
        /*0946*/ 	.byte	0xff
	.zero		1


	//   ....[131]....
        /*0948*/ 	.word	0x0000bf90
        /*094c*/ 	.word	0x00000000
        /*0950*/ 	.word	0x00000080
        /*0954*/ 	.short	0x010a
        /*0956*/ 	.byte	0xff
	.zero		1


	//   ....[132]....
        /*0958*/ 	.word	0x0000bfe0
        /*095c*/ 	.word	0x00000003
        /*0960*/ 	.word	0x00000030
        /*0964*/ 	.short	0x010a
        /*0966*/ 	.byte	0xff
	.zero		1


	//   ....[133]....
        /*0968*/ 	.word	0x0000c030
        /*096c*/ 	.word	0x000000bf
        /*0970*/ 	.word	0x000000a0
        /*0974*/ 	.short	0x010a
        /*0976*/ 	.byte	0xff
	.zero		1


	//   ....[134]....
        /*0978*/ 	.word	0x0000c080
        /*097c*/ 	.word	0x000000ce
        /*0980*/ 	.word	0x00000030
        /*0984*/ 	.short	0x010a
        /*0986*/ 	.byte	0xff
	.zero		1


	//   ....[135]....
        /*0988*/ 	.word	0x0000c0d0
        /*098c*/ 	.word	0x00000000
        /*0990*/ 	.word	0x00000030
        /*0994*/ 	.short	0x010a
        /*0996*/ 	.byte	0xff
	.zero		1


	//   ....[136]....
        /*0998*/ 	.word	0x0000c120
        /*099c*/ 	.word	0x00000000
        /*09a0*/ 	.word	0x00000030
        /*09a4*/ 	.short	0x010a
        /*09a6*/ 	.byte	0xff
	.zero		1


	//----- nvinfo : EIATTR_NUM_MBARRIERS
	.align		4
.L_48:
        /*09a8*/ 	.byte	0x03, 0x38
        /*09aa*/ 	.short	0x001d


	//----- nvinfo : EIATTR_EXIT_INSTR_OFFSETS
	.align		4
        /*09ac*/ 	.byte	0x04, 0x1c
        /*09ae*/ 	.short	(.L_50 - .L_49)


	//   ....[0]....
.L_49:
        /*09b0*/ 	.word	0x00002700


	//   ....[1]....
        /*09b4*/ 	.word	0x00002c00


	//   ....[2]....
        /*09b8*/ 	.word	0x00002c60


	//   ....[3]....
        /*09bc*/ 	.word	0x00003de0


	//   ....[4]....
        /*09c0*/ 	.word	0x00004e40


	//   ....[5]....
        /*09c4*/ 	.word	0x00004e80


	//   ....[6]....
        /*09c8*/ 	.word	0x0000b5a0


	//----- nvinfo : EIATTR_MAX_THREADS
	.align		4
.L_50:
        /*09cc*/ 	.byte	0x04, 0x05
        /*09ce*/ 	.short	(.L_52 - .L_51)
.L_51:
        /*09d0*/ 	.word	0x00000100
        /*09d4*/ 	.word	0x00000001
        /*09d8*/ 	.word	0x00000001


	//----- nvinfo : EIATTR_CRS_STACK_SIZE
	.align		4
.L_52:
        /*09dc*/ 	.byte	0x04, 0x1e
        /*09de*/ 	.short	(.L_54 - .L_53)
.L_53:
        /*09e0*/ 	.word	0x00000000


	//----- nvinfo : EIATTR_CBANK_PARAM_SIZE
	.align		4
.L_54:
        /*09e4*/ 	.byte	0x03, 0x19
        /*09e6*/ 	.short	0x0800


	//----- nvinfo : EIATTR_PARAM_CBANK
	.align		4
        /*09e8*/ 	.byte	0x04, 0x0a
        /*09ea*/ 	.short	(.L_56 - .L_55)
	.align		4
.L_55:
        /*09ec*/ 	.word	index@(.nv.constant0._ZN7cutlass13device_kernelINS_4gemm6kernel13GemmUniversalIN4cute5tupleIJiiiiEEENS1_10collective13CollectiveMmaINS1_35MainloopSm100TmaUmmaWarpSpecializedILi3ELi2ELi2ENS5_IJNS4_1CILi2EEENSA_ILi1EEESC_EEEEENS5_IJNSA_ILi256EEESF_NSA_ILi64EEEEEENS_12float_e5m2_tENS5_IJlSC_lEEESI_SJ_NS4_8TiledMMAINS4_8MMA_AtomIJNS4_10MMA_TraitsINS4_25SM100_MMA_F8F6F4_2x1SM_SSEJSI_SI_fSF_SF_NS4_17integral_constantINS4_4UMMA5MajorELSQ_0EEESR_NSO_INSP_7ScaleInELSS_0EEEST_EEEEEENS4_6LayoutINS5_IJSC_SC_SC_EEENS5_IJNSA_ILi0EEESY_SY_EEEEENS5_IJNS4_10UnderscoreES11_S11_EEEEENS4_18SM100_TMA_2SM_LOADENS4_14ComposedLayoutINS4_7SwizzleILi2ELi4ELi3EEENS4_18smem_ptr_flag_bitsILi8EEENSW_INS5_IJNSA_ILi8EEESG_EEENS5_IJSG_SC_EEEEEEEvNS4_8identityES14_S1E_vS1F_EENS_8epilogue10collective18CollectiveEpilogueINS1H_23Sm100TmaWarpSpecializedILi4ELi2ELi64ELb0ELb0EEEJNS5_IJNSA_ILi128EEESF_SG_EEENS5_IJNSW_IS1M_SC_EENSW_ISG_SC_EEEEESI_SJ_SI_SJ_NS1H_6fusion15FusionCallbacksIS1L_NS1R_17LinearCombinationISI_fSI_fLNS_15FloatRoundStyleE2EEES1N_S1Q_JEEENS4_5SM1004TMEM4LOAD26SM100_TMEM_LOAD_32dp32b64xENS4_13SM90_TMA_LOADES1E_NS4_39AutoVectorizingCopyWithAssumedAlignmentILi128EEENS4_14SM90_TMA_STOREES1E_S23_S23_EEEvvEEEEvNT_6ParamsE)
        /*09f0*/ 	.short	0x0380
        /*09f2*/ 	.short	0x0800


	//----- nvinfo : EIATTR_SW_WAR
	.align		4
.L_56:
        /*09f4*/ 	.byte	0x04, 0x36
        /*09f6*/ 	.short	(.L_58 - .L_57)
.L_57:
        /*09f8*/ 	.word	0x00000008
.L_58:


//--------------------- .nv.callgraph             --------------------------
	.section	.nv.callgraph,"",@"SHT_CUDA_CALLGRAPH"
	.align	4
	.sectionentsize	8
	.align		4
        /*0000*/ 	.word	0x00000000
	.align		4
        /*0004*/ 	.word	0xffffffff
	.align		4
        /*0008*/ 	.word	index@(_ZN7cutlass13device_kernelINS_4gemm6kernel13GemmUniversalIN4cute5tupleIJiiiiEEENS1_10collective13CollectiveMmaINS1_35MainloopSm100TmaUmmaWarpSpecializedILi3ELi2ELi2ENS5_IJNS4_1CILi2EEENSA_ILi1EEESC_EEEEENS5_IJNSA_ILi256EEESF_NSA_ILi64EEEEEENS_12float_e5m2_tENS5_IJlSC_lEEESI_SJ_NS4_8TiledMMAINS4_8MMA_AtomIJNS4_10MMA_TraitsINS4_25SM100_MMA_F8F6F4_2x1SM_SSEJSI_SI_fSF_SF_NS4_17integral_constantINS4_4UMMA5MajorELSQ_0EEESR_NSO_INSP_7ScaleInELSS_0EEEST_EEEEEENS4_6LayoutINS5_IJSC_SC_SC_EEENS5_IJNSA_ILi0EEESY_SY_EEEEENS5_IJNS4_10UnderscoreES11_S11_EEEEENS4_18SM100_TMA_2SM_LOADENS4_14ComposedLayoutINS4_7SwizzleILi2ELi4ELi3EEENS4_18smem_ptr_flag_bitsILi8EEENSW_INS5_IJNSA_ILi8EEESG_EEENS5_IJSG_SC_EEEEEEEvNS4_8identityES14_S1E_vS1F_EENS_8epilogue10collective18CollectiveEpilogueINS1H_23Sm100TmaWarpSpecializedILi4ELi2ELi64ELb0ELb0EEEJNS5_IJNSA_ILi128EEESF_SG_EEENS5_IJNSW_IS1M_SC_EENSW_ISG_SC_EEEEESI_SJ_SI_SJ_NS1H_6fusion15FusionCallbacksIS1L_NS1R_17LinearCombinationISI_fSI_fLNS_15FloatRoundStyleE2EEES1N_S1Q_JEEENS4_5SM1004TMEM4LOAD26SM100_TMEM_LOAD_32dp32b64xENS4_13SM90_TMA_LOADES1E_NS4_39AutoVectorizingCopyWithAssumedAlignmentILi128EEENS4_14SM90_TMA_STOREES1E_S23_S23_EEEvvEEEEvNT_6ParamsE)
	.align		4
        /*000c*/ 	.word	index@(__assertfail)
	.align		4
        /*0010*/ 	.word	0x00000000
	.align		4
        /*0014*/ 	.word	0xfffffffe
	.align		4
        /*0018*/ 	.word	0x00000000
	.align		4
        /*001c*/ 	.word	0xfffffffd
	.align		4
        /*0020*/ 	.word	0x00000000
	.align		4
        /*0024*/ 	.word	0xfffffffc


//--------------------- .nv.constant4             --------------------------
	.section	.nv.constant4,"a",@progbits
	.align	8
	.align		8
.nv.constant4:
        /*0000*/ 	.dword	__assertfail
	.align		8
        /*0008*/ 	.dword	__unnamed_1
	.align		8
        /*0010*/ 	.dword	__unnamed_2
	.align		8
        /*0018*/ 	.dword	__unnamed_3
	.align		8
        /*0020*/ 	.dword	_ZN39_INTERNAL_b3c75198_4_k_cu_af000d84_87594cuda3std3__45__cpo5beginE
	.align		8
        /*0028*/ 	.dword	_ZN39_INTERNAL_b3c75198_4_k_cu_af000d84_87594cuda3std3__45__cpo3endE
	.align		8
        /*0030*/ 	.dword	_ZN39_INTERNAL_b3c75198_4_k_cu_af000d84_87594cuda3std3__45__cpo6cbeginE
	.align		8
        /*0038*/ 	.dword	_ZN39_INTERNAL_b3c75198_4_k_cu_af000d84_87594cuda3std3__45__cpo4cendE
	.align		8
        /*0040*/ 	.dword	_ZN39_INTERNAL_b3c75198_4_k_cu_af000d84_87594cuda3std3__441_GLOBAL__N__b3c75198_4_k_cu_af000d84_87596ignoreE
	.align		8
        /*0048*/ 	.dword	_ZN39_INTERNAL_b3c75198_4_k_cu_af000d84_87594cuda3std3__419piecewise_constructE
	.align		8
        /*0050*/ 	.dword	_ZN39_INTERNAL_b3c75198_4_k_cu_af000d84_87594cuda3std3__48in_placeE
	.align		8
        /*0058*/ 	.dword	_ZN39_INTERNAL_b3c75198_4_k_cu_af000d84_87594cuda3std6ranges3__45__cpo4swapE
	.align		8
        /*0060*/ 	.dword	_ZN39_INTERNAL_b3c75198_4_k_cu_af000d84_87594cuda3std6ranges3__45__cpo9iter_moveE
	.align		8
        /*0068*/ 	.dword	_ZN39_INTERNAL_b3c75198_4_k_cu_af000d84_87594cute7productE
	.align		8
        /*0070*/ 	.dword	_ZN39_INTERNAL_b3c75198_4_k_cu_af000d84_87594cute1_E
	.align		8
        /*0078*/ 	.dword	$str$25
	.align		8
        /*0080*/ 	.dword	$str$26
	.align		8
        /*0088*/ 	.dword	$str$27
	.align		8
        /*0090*/ 	.dword	$str$28


//--------------------- .text._ZN7cutlass13device_kernelINS_4gemm6kernel13GemmUniversalIN4cute5tupleIJiiiiEEENS1_10collective13CollectiveMmaINS1_35MainloopSm100TmaUmmaWarpSpecializedILi3ELi2ELi2ENS5_IJNS4_1CILi2EEENSA_ILi1EEESC_EEEEENS5_IJNSA_ILi256EEESF_NSA_ILi64EEEEEENS_12float_e5m2_tENS5_IJlSC_lEEESI_SJ_NS4_8TiledMMAINS4_8MMA_AtomIJNS4_10MMA_TraitsINS4_25SM100_MMA_F8F6F4_2x1SM_SSEJSI_SI_fSF_SF_NS4_17integral_constantINS4_4UMMA5MajorELSQ_0EEESR_NSO_INSP_7ScaleInELSS_0EEEST_EEEEEENS4_6LayoutINS5_IJSC_SC_SC_EEENS5_IJNSA_ILi0EEESY_SY_EEEEENS5_IJNS4_10UnderscoreES11_S11_EEEEENS4_18SM100_TMA_2SM_LOADENS4_14ComposedLayoutINS4_7SwizzleILi2ELi4ELi3EEENS4_18smem_ptr_flag_bitsILi8EEENSW_INS5_IJNSA_ILi8EEESG_EEENS5_IJSG_SC_EEEEEEEvNS4_8identityES14_S1E_vS1F_EENS_8epilogue10collective18CollectiveEpilogueINS1H_23Sm100TmaWarpSpecializedILi4ELi2ELi64ELb0ELb0EEEJNS5_IJNSA_ILi128EEESF_SG_EEENS5_IJNSW_IS1M_SC_EENSW_ISG_SC_EEEEESI_SJ_SI_SJ_NS1H_6fusion15FusionCallbacksIS1L_NS1R_17LinearCombinationISI_fSI_fLNS_15FloatRoundStyleE2EEES1N_S1Q_JEEENS4_5SM1004TMEM4LOAD26SM100_TMEM_LOAD_32dp32b64xENS4_13SM90_TMA_LOADES1E_NS4_39AutoVectorizingCopyWithAssumedAlignmentILi128EEENS4_14SM90_TMA_STOREES1E_S23_S23_EEEvvEEEEvNT_6ParamsE --------------------------
	.section	.text._ZN7cutlass13device_kernelINS_4gemm6kernel13GemmUniversalIN4cute5tupleIJiiiiEEENS1_10collective13CollectiveMmaINS1_35MainloopSm100TmaUmmaWarpSpecializedILi3ELi2ELi2ENS5_IJNS4_1CILi2EEENSA_ILi1EEESC_EEEEENS5_IJNSA_ILi256EEESF_NSA_ILi64EEEEEENS_12float_e5m2_tENS5_IJlSC_lEEESI_SJ_NS4_8TiledMMAINS4_8MMA_AtomIJNS4_10MMA_TraitsINS4_25SM100_MMA_F8F6F4_2x1SM_SSEJSI_SI_fSF_SF_NS4_17integral_constantINS4_4UMMA5MajorELSQ_0EEESR_NSO_INSP_7ScaleInELSS_0EEEST_EEEEEENS4_6LayoutINS5_IJSC_SC_SC_EEENS5_IJNSA_ILi0EEESY_SY_EEEEENS5_IJNS4_10UnderscoreES11_S11_EEEEENS4_18SM100_TMA_2SM_LOADENS4_14ComposedLayoutINS4_7SwizzleILi2ELi4ELi3EEENS4_18smem_ptr_flag_bitsILi8EEENSW_INS5_IJNSA_ILi8EEESG_EEENS5_IJSG_SC_EEEEEEEvNS4_8identityES14_S1E_vS1F_EENS_8epilogue10collective18CollectiveEpilogueINS1H_23Sm100TmaWarpSpecializedILi4ELi2ELi64ELb0ELb0EEEJNS5_IJNSA_ILi128EEESF_SG_EEENS5_IJNSW_IS1M_SC_EENSW_ISG_SC_EEEEESI_SJ_SI_SJ_NS1H_6fusion15FusionCallbacksIS1L_NS1R_17LinearCombinationISI_fSI_fLNS_15FloatRoundStyleE2EEES1N_S1Q_JEEENS4_5SM1004TMEM4LOAD26SM100_TMEM_LOAD_32dp32b64xENS4_13SM90_TMA_LOADES1E_NS4_39AutoVectorizingCopyWithAssumedAlignmentILi128EEENS4_14SM90_TMA_STOREES1E_S23_S23_EEEvvEEEEvNT_6ParamsE,"ax",@progbits
	.align	128
.text._ZN7cutlass13device_kernelINS_4gemm6kernel13GemmUniversalIN4cute5tupleIJiiiiEEENS1_10collective13CollectiveMmaINS1_35MainloopSm100TmaUmmaWarpSpecializedILi3ELi2ELi2ENS5_IJNS4_1CILi2EEENSA_ILi1EEESC_EEEEENS5_IJNSA_ILi256EEESF_NSA_ILi64EEEEEENS_12float_e5m2_tENS5_IJlSC_lEEESI_SJ_NS4_8TiledMMAINS4_8MMA_AtomIJNS4_10MMA_TraitsINS4_25SM100_MMA_F8F6F4_2x1SM_SSEJSI_SI_fSF_SF_NS4_17integral_constantINS4_4UMMA5MajorELSQ_0EEESR_NSO_INSP_7ScaleInELSS_0EEEST_EEEEEENS4_6LayoutINS5_IJSC_SC_SC_EEENS5_IJNSA_ILi0EEESY_SY_EEEEENS5_IJNS4_10UnderscoreES11_S11_EEEEENS4_18SM100_TMA_2SM_LOADENS4_14ComposedLayoutINS4_7SwizzleILi2ELi4ELi3EEENS4_18smem_ptr_flag_bitsILi8EEENSW_INS5_IJNSA_ILi8EEESG_EEENS5_IJSG_SC_EEEEEEEvNS4_8identityES14_S1E_vS1F_EENS_8epilogue10collective18CollectiveEpilogueINS1H_23Sm100TmaWarpSpecializedILi4ELi2ELi64ELb0ELb0EEEJNS5_IJNSA_ILi128EEESF_SG_EEENS5_IJNSW_IS1M_SC_EENSW_ISG_SC_EEEEESI_SJ_SI_SJ_NS1H_6fusion15FusionCallbacksIS1L_NS1R_17LinearCombinationISI_fSI_fLNS_15FloatRoundStyleE2EEES1N_S1Q_JEEENS4_5SM1004TMEM4LOAD26SM100_TMEM_LOAD_32dp32b64xENS4_13SM90_TMA_LOADES1E_NS4_39AutoVectorizingCopyWithAssumedAlignmentILi128EEENS4_14SM90_TMA_STOREES1E_S23_S23_EEEvvEEEEvNT_6ParamsE:
        .type           _ZN7cutlass13device_kernelINS_4gemm6kernel13GemmUniversalIN4cute5tupleIJiiiiEEENS1_10collective13CollectiveMmaINS1_35MainloopSm100TmaUmmaWarpSpecializedILi3ELi2ELi2ENS5_IJNS4_1CILi2EEENSA_ILi1EEESC_EEEEENS5_IJNSA_ILi256EEESF_NSA_ILi64EEEEEENS_12float_e5m2_tENS5_IJlSC_lEEESI_SJ_NS4_8TiledMMAINS4_8MMA_AtomIJNS4_10MMA_TraitsINS4_25SM100_MMA_F8F6F4_2x1SM_SSEJSI_SI_fSF_SF_NS4_17integral_constantINS4_4UMMA5MajorELSQ_0EEESR_NSO_INSP_7ScaleInELSS_0EEEST_EEEEEENS4_6LayoutINS5_IJSC_SC_SC_EEENS5_IJNSA_ILi0EEESY_SY_EEEEENS5_IJNS4_10UnderscoreES11_S11_EEEEENS4_18SM100_TMA_2SM_LOADENS4_14ComposedLayoutINS4_7SwizzleILi2ELi4ELi3EEENS4_18smem_ptr_flag_bitsILi8EEENSW_INS5_IJNSA_ILi8EEESG_EEENS5_IJSG_SC_EEEEEEEvNS4_8identityES14_S1E_vS1F_EENS_8epilogue10collective18CollectiveEpilogueINS1H_23Sm100TmaWarpSpecializedILi4ELi2ELi64ELb0ELb0EEEJNS5_IJNSA_ILi128EEESF_SG_EEENS5_IJNSW_IS1M_SC_EENSW_ISG_SC_EEEEESI_SJ_SI_SJ_NS1H_6fusion15FusionCallbacksIS1L_NS1R_17LinearCombinationISI_fSI_fLNS_15FloatRoundStyleE2EEES1N_S1Q_JEEENS4_5SM1004TMEM4LOAD26SM100_TMEM_LOAD_32dp32b64xENS4_13SM90_TMA_LOADES1E_NS4_39AutoVectorizingCopyWithAssumedAlignmentILi128EEENS4_14SM90_TMA_STOREES1E_S23_S23_EEEvvEEEEvNT_6ParamsE,@function
        .size           _ZN7cutlass13device_kernelINS_4gemm6kernel13GemmUniversalIN4cute5tupleIJiiiiEEENS1_10collective13CollectiveMmaINS1_35MainloopSm100TmaUmmaWarpSpecializedILi3ELi2ELi2ENS5_IJNS4_1CILi2EEENSA_ILi1EEESC_EEEEENS5_IJNSA_ILi256EEESF_NSA_ILi64EEEEEENS_12float_e5m2_tENS5_IJlSC_lEEESI_SJ_NS4_8TiledMMAINS4_8MMA_AtomIJNS4_10MMA_TraitsINS4_25SM100_MMA_F8F6F4_2x1SM_SSEJSI_SI_fSF_SF_NS4_17integral_constantINS4_4UMMA5MajorELSQ_0EEESR_NSO_INSP_7ScaleInELSS_0EEEST_EEEEEENS4_6LayoutINS5_IJSC_SC_SC_EEENS5_IJNSA_ILi0EEESY_SY_EEEEENS5_IJNS4_10UnderscoreES11_S11_EEEEENS4_18SM100_TMA_2SM_LOADENS4_14ComposedLayoutINS4_7SwizzleILi2ELi4ELi3EEENS4_18smem_ptr_flag_bitsILi8EEENSW_INS5_IJNSA_ILi8EEESG_EEENS5_IJSG_SC_EEEEEEEvNS4_8identityES14_S1E_vS1F_EENS_8epilogue10collective18CollectiveEpilogueINS1H_23Sm100TmaWarpSpecializedILi4ELi2ELi64ELb0ELb0EEEJNS5_IJNSA_ILi128EEESF_SG_EEENS5_IJNSW_IS1M_SC_EENSW_ISG_SC_EEEEESI_SJ_SI_SJ_NS1H_6fusion15FusionCallbacksIS1L_NS1R_17LinearCombinationISI_fSI_fLNS_15FloatRoundStyleE2EEES1N_S1Q_JEEENS4_5SM1004TMEM4LOAD26SM100_TMEM_LOAD_32dp32b64xENS4_13SM90_TMA_LOADES1E_NS4_39AutoVectorizingCopyWithAssumedAlignmentILi128EEENS4_14SM90_TMA_STOREES1E_S23_S23_EEEvvEEEEvNT_6ParamsE,(.L_x_185 - _ZN7cutlass13device_kernelINS_4gemm6kernel13GemmUniversalIN4cute5tupleIJiiiiEEENS1_10collective13CollectiveMmaINS1_35MainloopSm100TmaUmmaWarpSpecializedILi3ELi2ELi2ENS5_IJNS4_1CILi2EEENSA_ILi1EEESC_EEEEENS5_IJNSA_ILi256EEESF_NSA_ILi64EEEEEENS_12float_e5m2_tENS5_IJlSC_lEEESI_SJ_NS4_8TiledMMAINS4_8MMA_AtomIJNS4_10MMA_TraitsINS4_25SM100_MMA_F8F6F4_2x1SM_SSEJSI_SI_fSF_SF_NS4_17integral_constantINS4_4UMMA5MajorELSQ_0EEESR_NSO_INSP_7ScaleInELSS_0EEEST_EEEEEENS4_6LayoutINS5_IJSC_SC_SC_EEENS5_IJNSA_ILi0EEESY_SY_EEEEENS5_IJNS4_10UnderscoreES11_S11_EEEEENS4_18SM100_TMA_2SM_LOADENS4_14ComposedLayoutINS4_7SwizzleILi2ELi4ELi3EEENS4_18smem_ptr_flag_bitsILi8EEENSW_INS5_IJNSA_ILi8EEESG_EEENS5_IJSG_SC_EEEEEEEvNS4_8identityES14_S1E_vS1F_EENS_8epilogue10collective18CollectiveEpilogueINS1H_23Sm100TmaWarpSpecializedILi4ELi2ELi64ELb0ELb0EEEJNS5_IJNSA_ILi128EEESF_SG_EEENS5_IJNSW_IS1M_SC_EENSW_ISG_SC_EEEEESI_SJ_SI_SJ_NS1H_6fusion15FusionCallbacksIS1L_NS1R_17LinearCombinationISI_fSI_fLNS_15FloatRoundStyleE2EEES1N_S1Q_JEEENS4_5SM1004TMEM4LOAD26SM100_TMEM_LOAD_32dp32b64xENS4_13SM90_TMA_LOADES1E_NS4_39AutoVectorizingCopyWithAssumedAlignmentILi128EEENS4_14SM90_TMA_STOREES1E_S23_S23_EEEvvEEEEvNT_6ParamsE)
        .other          _ZN7cutlass13device_kernelINS_4gemm6kernel13GemmUniversalIN4cute5tupleIJiiiiEEENS1_10collective13CollectiveMmaINS1_35MainloopSm100TmaUmmaWarpSpecializedILi3ELi2ELi2ENS5_IJNS4_1CILi2EEENSA_ILi1EEESC_EEEEENS5_IJNSA_ILi256EEESF_NSA_ILi64EEEEEENS_12float_e5m2_tENS5_IJlSC_lEEESI_SJ_NS4_8TiledMMAINS4_8MMA_AtomIJNS4_10MMA_TraitsINS4_25SM100_MMA_F8F6F4_2x1SM_SSEJSI_SI_fSF_SF_NS4_17integral_constantINS4_4UMMA5MajorELSQ_0EEESR_NSO_INSP_7ScaleInELSS_0EEEST_EEEEEENS4_6LayoutINS5_IJSC_SC_SC_EEENS5_IJNSA_ILi0EEESY_SY_EEEEENS5_IJNS4_10UnderscoreES11_S11_EEEEENS4_18SM100_TMA_2SM_LOADENS4_14ComposedLayoutINS4_7SwizzleILi2ELi4ELi3EEENS4_18smem_ptr_flag_bitsILi8EEENSW_INS5_IJNSA_ILi8EEESG_EEENS5_IJSG_SC_EEEEEEEvNS4_8identityES14_S1E_vS1F_EENS_8epilogue10collective18CollectiveEpilogueINS1H_23Sm100TmaWarpSpecializedILi4ELi2ELi64ELb0ELb0EEEJNS5_IJNSA_ILi128EEESF_SG_EEENS5_IJNSW_IS1M_SC_EENSW_ISG_SC_EEEEESI_SJ_SI_SJ_NS1H_6fusion15FusionCallbacksIS1L_NS1R_17LinearCombinationISI_fSI_fLNS_15FloatRoundStyleE2EEES1N_S1Q_JEEENS4_5SM1004TMEM4LOAD26SM100_TMEM_LOAD_32dp32b64xENS4_13SM90_TMA_LOADES1E_NS4_39AutoVectorizingCopyWithAssumedAlignmentILi128EEENS4_14SM90_TMA_STOREES1E_S23_S23_EEEvvEEEEvNT_6ParamsE,@"STO_CUDA_ENTRY STV_DEFAULT"
_ZN7cutlass13device_kernelINS_4gemm6kernel13GemmUniversalIN4cute5tupleIJiiiiEEENS1_10collective13CollectiveMmaINS1_35MainloopSm100TmaUmmaWarpSpecializedILi3ELi2ELi2ENS5_IJNS4_1CILi2EEENSA_ILi1EEESC_EEEEENS5_IJNSA_ILi256EEESF_NSA_ILi64EEEEEENS_12float_e5m2_tENS5_IJlSC_lEEESI_SJ_NS4_8TiledMMAINS4_8MMA_AtomIJNS4_10MMA_TraitsINS4_25SM100_MMA_F8F6F4_2x1SM_SSEJSI_SI_fSF_SF_NS4_17integral_constantINS4_4UMMA5MajorELSQ_0EEESR_NSO_INSP_7ScaleInELSS_0EEEST_EEEEEENS4_6LayoutINS5_IJSC_SC_SC_EEENS5_IJNSA_ILi0EEESY_SY_EEEEENS5_IJNS4_10UnderscoreES11_S11_EEEEENS4_18SM100_TMA_2SM_LOADENS4_14ComposedLayoutINS4_7SwizzleILi2ELi4ELi3EEENS4_18smem_ptr_flag_bitsILi8EEENSW_INS5_IJNSA_ILi8EEESG_EEENS5_IJSG_SC_EEEEEEEvNS4_8identityES14_S1E_vS1F_EENS_8epilogue10collective18CollectiveEpilogueINS1H_23Sm100TmaWarpSpecializedILi4ELi2ELi64ELb0ELb0EEEJNS5_IJNSA_ILi128EEESF_SG_EEENS5_IJNSW_IS1M_SC_EENSW_ISG_SC_EEEEESI_SJ_SI_SJ_NS1H_6fusion15FusionCallbacksIS1L_NS1R_17LinearCombinationISI_fSI_fLNS_15FloatRoundStyleE2EEES1N_S1Q_JEEENS4_5SM1004TMEM4LOAD26SM100_TMEM_LOAD_32dp32b64xENS4_13SM90_TMA_LOADES1E_NS4_39AutoVectorizingCopyWithAssumedAlignmentILi128EEENS4_14SM90_TMA_STOREES1E_S23_S23_EEEvvEEEEvNT_6ParamsE:
[----:B------:R-:W1:Y:S01]  /*0000*/  LDC R1, c[0x0][0x37c] ;  /* 0x0000df00ff017b82 */ /* 0x000e620000000800 */
[----:B------:R-:W2:Y:S01]  /*0010*/  S2R R185, SR_TID.X ;  /* 0x0000000000b97919 */ /* 0x000ea20000002100 */
[----:B------:R-:W3:Y:S06]  /*0020*/  LDCU.64 UR6, c[0x0][0x890] ;  /* 0x00011200ff0677ac */ /* 0x000eec0008000a00 */
[----:B------:R-:W4:Y:S01]  /*0030*/  S2UR UR37, SR_CgaCtaId ;  /* 0x00000000002579c3 */ /* 0x000f220000008800 */
[----:B------:R-:W-:Y:S02]  /*0040*/  PRMT R171, RZ, 0x7610, R171 ;  /* 0x00007610ffab7816 */ /* 0x000fe400000000ab */
[----:B------:R-:W-:Y:S01]  /*0050*/  ELECT P1, URZ, PT ;  /* 0x0000000000ff782f */ /* 0x000fe20003820000 */
[----:B------:R-:W1:Y:S01]  /*0060*/  LDCU.64 UR46, c[0x0][0x358] ;  /* 0x00006b00ff2e77ac */ /* 0x000e620008000a00 */
[----:B---3--:R-:W-:-:S04]  /*0070*/  UISETP.NE.U32.AND UP0, UPT, UR6, URZ, UPT ;  /* 0x000000ff0600728c */ /* 0x008fc8000bf05070 */
[----:B------:R-:W-:Y:S02]  /*0080*/  UISETP.NE.AND.EX UP0, UPT, UR7, URZ, UPT, UP0 ;  /* 0x000000ff0700728c */ /* 0x000fe4000bf05300 */
[----:B----4-:R-:W-:Y:S02]  /*0090*/  ULOP3.LUT UR5, UR37, 0x1, URZ, 0xc0, !UPT ;  /* 0x0000000125057892 */ /* 0x010fe4000f8ec0ff */
[----:B------:R-:W-:Y:S01]  /*00a0*/  ULOP3.LUT UR4, UR37, 0x1, URZ, 0x3c, !UPT ;  /* 0x0000000125047892 */ /* 0x000fe2000f8e3cff */
[----:B--2---:R-:W-:-:S05]  /*00b0*/  SHF.R.U32.HI R173, RZ, 0x5, R185 ;  /* 0x00000005ffad7819 */ /* 0x004fca00000116b9 */
[----:B------:R-:W2:Y:S02]  /*00c0*/  SHFL.IDX PT, R0, R173, RZ, 0x1f ;  /* 0x00001fffad007589 */ /* 0x000ea400000e0000 */
[----:B--2---:R-:W-:Y:S01]  /*00d0*/  R2UR UR10, R0 ;  /* 0x00000000000a72ca */ /* 0x004fe200000e0000 */
[----:B-1----:R-:W-:-:S14]  /*00e0*/  BRA.U UP0, `(.L_x_0) ;  /* 0x00000001002c7547 */ /* 0x002fdc000b800000 */
[----:B------:R-:W1:Y:S02]  /*00f0*/  LDCU.64 UR8, c[0x0][0x888] ;  /* 0x00011100ff0877ac */ /* 0x000e640008000a00 */
[----:B-1----:R-:W-:-:S04]  /*0100*/  UISETP.NE.U32.AND UP0, UPT, UR8, URZ, UPT ;  /* 0x000000ff0800728c */ /* 0x002fc8000bf05070 */
[----:B------:R-:W-:-:S09]  /*0110*/  UISETP.NE.AND.EX UP0, UPT, UR9, URZ, UPT, UP0 ;  /* 0x000000ff0900728c */ /* 0x000fd2000bf05300 */
[----:B------:R-:W-:Y:S05]  /*0120*/  BRA.U !UP0, `(.L_x_1) ;  /* 0x0000000108107547 */ /* 0x000fea000b800000 */
[----:B------:R-:W1:Y:S02]  /*0130*/  LDC.64 R2, c[0x0][0x888] ;  /* 0x00022200ff027b82 */ /* 0x000e640000000a00 */
[----:B-1----:R1:W5:Y:S01]  /*0140*/  LDG.E R81, desc[UR46][R2.64] ;  /* 0x0000002e02517981 */ /* 0x002362000c1e1900 */
[----:B------:R-:W-:Y:S01]  /*0150*/  HFMA2 R171, -RZ, RZ, 0, 5.9604644775390625e-08 ;  /* 0x00000001ffab7431 */ /* 0x000fe200000001ff */
[----:B------:R-:W-:Y:S05]  /*0160*/  BRA `(.L_x_0) ;  /* 0x00000000000c7947 */ /* 0x000fea0003800000 */
.L_x_1:
[----:B------:R-:W1:Y:S01]  /*0170*/  LDCU UR8, c[0x0][0x880] ;  /* 0x00011000ff0877ac */ /* 0x000e620008000800 */
[----:B------:R-:W-:Y:S01]  /*0180*/  HFMA2 R171, -RZ, RZ, 0, 5.9604644775390625e-08 ;  /* 0x00000001ffab7431 */ /* 0x000fe200000001ff */
[----:B-1----:R-:W-:-:S07]  /*0190*/  MOV R81, UR8 ;  /* 0x0000000800517c02 */ /* 0x002fce0008000f00 */
.L_x_0:
[----:B------:R-:W2:Y:S02]  /*01a0*/  LDCU.64 UR8, c[0x0][0x8b0] ;  /* 0x00011600ff0877ac */ /* 0x000ea40008000a00 */
[----:B--2---:R-:W-:-:S04]  /*01b0*/  UISETP.NE.U32.AND UP0, UPT, UR8, URZ, UPT ;  /* 0x000000ff0800728c */ /* 0x004fc8000bf05070 */
[----:B------:R-:W-:-:S09]  /*01c0*/  UISETP.NE.AND.EX UP0, UPT, UR9, URZ, UPT, UP0 ;  /* 0x000000ff0900728c */ /* 0x000fd2000bf05300 */
[----:B------:R-:W-:Y:S05]  /*01d0*/  BRA.U UP0, `(.L_x_2) ;  /* 0x0000000100247547 */ /* 0x000fea000b800000 */
[----:B------:R-:W2:Y:S02]  /*01e0*/  LDCU.64 UR8, c[0x0][0x8a8] ;  /* 0x00011500ff0877ac */ /* 0x000ea40008000a00 */
[----:B--2---:R-:W-:-:S04]  /*01f0*/  UISETP.NE.U32.AND UP0, UPT, UR8, URZ, UPT ;  /* 0x000000ff0800728c */ /* 0x004fc8000bf05070 */
[----:B------:R-:W-:-:S09]  /*0200*/  UISETP.NE.AND.EX UP0, UPT, UR9, URZ, UPT, UP0 ;  /* 0x000000ff0900728c */ /* 0x000fd2000bf05300 */
[----:B------:R-:W-:Y:S05]  /*0210*/  BRA.U !UP0, `(.L_x_3) ;  /* 0x00000001080c7547 */ /* 0x000fea000b800000 */
[----:B------:R-:W2:Y:S02]  /*0220*/  LDC.64 R78, c[0x0][0x8a8] ;  /* 0x00022a00ff4e7b82 */ /* 0x000ea40000000a00 */
[----:B--2---:R2:W5:Y:S01]  /*0230*/  LDG.E R78, desc[UR46][R78.64] ;  /* 0x0000002e4e4e7981 */ /* 0x004562000c1e1900 */
[----:B------:R-:W-:Y:S05]  /*0240*/  BRA `(.L_x_2) ;  /* 0x0000000000087947 */ /* 0x000fea0003800000 */
.L_x_3:
[----:B------:R-:W2:Y:S02]  /*0250*/  LDCU UR8, c[0x0][0x8a0] ;  /* 0x00011400ff0877ac */ /* 0x000ea40008000800 */
[----:B--2---:R-:W-:Y:S02]  /*0260*/  MOV R78, UR8 ;  /* 0x00000008004e7c02 */ /* 0x004fe40008000f00 */
.L_x_2:
[----:B------:R-:W-:Y:S01]  /*0270*/  IMAD.U32 R0, RZ, RZ, UR10 ;  /* 0x0000000aff007e24 */ /* 0x000fe2000f8e00ff */
[----:B------:R-:W-:Y:S04]  /*0280*/  BSSY.RECONVERGENT B0, `(.L_x_4) ;  /* 0x000000c000007945 */ /* 0x000fe80003800200 */
[C---:B------:R-:W-:Y:S02]  /*0290*/  ISETP.NE.OR P2, PT, R0.reuse, 0x1, !P1 ;  /* 0x000000010000780c */ /* 0x040fe40004f45670 */
[----:B------:R-:W-:-:S11]  /*02a0*/  ISETP.NE.OR P0, PT, R0, 0x3, !P1 ;  /* 0x000000030000780c */ /* 0x000fd60004f05670 */
[----:B------:R-:W-:Y:S05]  /*02b0*/  @P2 BRA `(.L_x_5) ;  /* 0x0000000000202947 */ /* 0x000fea0003800000 */
[----:B------:R-:W3:Y:S02]  /*02c0*/  LDCU.64 UR8, c[0x0][0x348] ;  /* 0x00006900ff0877ac */ /* 0x000ee40008000a00 */
[----:B---3--:R-:W-:Y:S02]  /*02d0*/  UIADD3 UR12, UP1, UPT, UR8, 0x80, URZ ;  /* 0x00000080080c7890 */ /* 0x008fe4000ff3e0ff */
[----:B------:R-:W-:Y:S02]  /*02e0*/  UIADD3 UR8, UP0, UPT, UR8, 0x180, URZ ;  /* 0x0000018008087890 */ /* 0x000fe4000ff1e0ff */
[----:B------:R-:W-:Y:S02]  /*02f0*/  UIADD3.X UR13, UPT, UPT, URZ, UR9, URZ, UP1, !UPT ;  /* 0x00000009ff0d7290 */ /* 0x000fe40008ffe4ff */
[----:B------:R-:W-:-:S07]  /*0300*/  UIADD3.X UR9, UPT, UPT, URZ, UR9, URZ, UP0, !UPT ;  /* 0x00000009ff097290 */ /* 0x000fce00087fe4ff */
[----:B------:R3:W-:Y:S02]  /*0310*/  UTMACCTL.PF [UR12] ;  /* 0x000000000c0079b9 */ /* 0x0007e40008040000 */
[----:B------:R3:W-:Y:S02]  /*0320*/  UTMACCTL.PF [UR8] ;  /* 0x00000000080079b9 */ /* 0x0007e40008040000 */
[----:B---3--:R-:W-:Y:S01]  /*0330*/  NOP ;  /* 0x0000000000007918 */ /* 0x008fe20000000000 */
.L_x_5:
[----:B------:R-:W-:Y:S05]  /*0340*/  BSYNC.RECONVERGENT B0 ;  /* 0x0000000000007941 */ /* 0x000fea0003800200 */
.L_x_4:
[----:B------:R-:W-:Y:S04]  /*0350*/  BSSY.RECONVERGENT B0, `(.L_x_6) ;  /* 0x000000a000007945 */ /* 0x000fe80003800200 */
        /* <DEDUP_REMOVED lines=9> */
.L_x_7:
[----:B------:R-:W-:Y:S05]  /*03f0*/  BSYNC.RECONVERGENT B0 ;  /* 0x0000000000007941 */ /* 0x000fea0003800200 */
.L_x_6:
[----:B------:R-:W3:Y:S01]  /*0400*/  LDCU.64 UR8, c[0x0][0x888] ;  /* 0x00011100ff0877ac */ /* 0x000ee20008000a00 */
[----:B------:R-:W-:Y:S02]  /*0410*/  UISETP.EQ.U32.AND UP1, UPT, UR6, URZ, UPT ;  /* 0x000000ff0600728c */ /* 0x000fe4000bf22070 */
[----:B------:R-:W-:Y:S02]  /*0420*/  UPLOP3.LUT UP5, UPT, UPT, UPT, UPT, 0x80, 0x8 ;  /* 0x000000000008789c */ /* 0x000fe40003faf070 */
[----:B---3--:R-:W-:-:S04]  /*0430*/  UISETP.NE.U32.AND UP0, UPT, UR8, URZ, UPT ;  /* 0x000000ff0800728c */ /* 0x008fc8000bf05070 */
[----:B------:R-:W-:-:S04]  /*0440*/  UISETP.NE.AND.EX UP0, UPT, UR9, URZ, UPT, UP0 ;  /* 0x000000ff0900728c */ /* 0x000fc8000bf05300 */
[----:B------:R-:W-:-:S04]  /*0450*/  UISETP.EQ.OR.EX UP2, UPT, UR7, URZ, !UP0, UP1 ;  /* 0x000000ff0700728c */ /* 0x000fc8000c742710 */
[----:B------:R-:W-:-:S05]  /*0460*/  UP2UR UR50, UPR, URZ, 0x4 ;  /* 0x00000004ff327883 */ /* 0x000fca0008000000 */
[----:B------:R-:W-:Y:S07]  /*0470*/  BRA.U !UP2, `(.L_x_8) ;  /* 0x000000010a207547 */ /* 0x000fee000b800000 */
[----:B------:R-:W-:Y:S01]  /*0480*/  UISETP.NE.U32.AND UP2, UPT, UR6, URZ, UPT ;  /* 0x000000ff0600728c */ /* 0x000fe2000bf45070 */
[----:B-----5:R-:W-:Y:S01]  /*0490*/  FSETP.NEU.AND P0, PT, R81, RZ, PT ;  /* 0x000000ff5100720b */ /* 0x020fe20003f0d000 */
[----:B------:R-:W-:Y:S02]  /*04a0*/  USEL UR6, URZ, 0xffffffff, UP0 ;  /* 0xffffffffff067887 */ /* 0x000fe40008000000 */
[----:B------:R-:W-:-:S10]  /*04b0*/  UISETP.NE.AND.EX UP2, UPT, UR7, URZ, UPT, UP2 ;  /* 0x000000ff0700728c */ /* 0x000fd4000bf45320 */
[----:B------:R-:W-:Y:S01]  /*04c0*/  VOTEU.ANY UP1, P0 ;  /* 0x0000000000ff7886 */ /* 0x000fe20000020100 */
[----:B------:R-:W-:-:S04]  /*04d0*/  @!UP2 USEL UR6, URZ, 0xffffffff, UP1 ;  /* 0xffffffffff06a887 */ /* 0x000fc80008800000 */
[----:B------:R-:W-:-:S04]  /*04e0*/  ULOP3.LUT UR6, UR6, 0x1, URZ, 0xc0, !UPT ;  /* 0x0000000106067892 */ /* 0x000fc8000f8ec0ff */
[----:B------:R-:W-:-:S11]  /*04f0*/  UISETP.NE.U32.AND UP5, UPT, UR6, 0x1, UPT ;  /* 0x000000010600788c */ /* 0x000fd6000bfa5070 */
.L_x_8:
[----:B------:R-:W3:Y:S01]  /*0500*/  SHFL.IDX PT, R0, R173, RZ, 0x1f ;  /* 0x00001fffad007589 */ /* 0x000ee200000e0000 */
[----:B------:R-:W-:-:S04]  /*0510*/  UISETP.NE.AND UP1, UPT, UR10, 0x2, UPT ;  /* 0x000000020a00788c */ /* 0x000fc8000bf25270 */
[----:B------:R-:W-:Y:S02]  /*0520*/  UISETP.EQ.AND UP2, UPT, UR5, URZ, !UP1 ;  /* 0x000000ff0500728c */ /* 0x000fe4000cf42270 */
[----:B------:R-:W-:-:S04]  /*0530*/  USEL UR6, URZ, 0x1, UP1 ;  /* 0x00000001ff067887 */ /* 0x000fc80008800000 */
[----:B------:R-:W-:Y:S02]  /*0540*/  PLOP3.LUT P5, PT, P1, PT, UP2, 0x80, 0x8 ;  /* 0x000000000008781c */ /* 0x000fe40000faf028 */
[----:B---3--:R-:W-:-:S13]  /*0550*/  ISETP.NE.AND P0, PT, R0, RZ, PT ;  /* 0x000000ff0000720c */ /* 0x008fda0003f05270 */
[----:B------:R-:W-:Y:S05]  /*0560*/  @P0 BRA `(.L_x_9) ;  /* 0x00000000003c0947 */ /* 0x000fea0003800000 */
[----:B------:R-:W-:Y:S01]  /*0570*/  UMOV UR8, 0x400 ;  /* 0x0000040000087882 */ /* 0x000fe20000000000 */
[----:B------:R-:W-:Y:S01]  /*0580*/  UMOV UR7, 0x1 ;  /* 0x0000000100077882 */ /* 0x000fe20000000000 */
[----:B------:R-:W-:Y:S02]  /*0590*/  ULEA UR8, UR37, UR8, 0x18 ;  /* 0x0000000825087291 */ /* 0x000fe4000f8ec0ff */
[----:B------:R-:W-:-:S04]  /*05a0*/  UIADD3 UR12, UPT, UPT, -UR7, 0x100000, URZ ;  /* 0x00100000070c7890 */ /* 0x000fc8000fffe1ff */
[----:B------:R-:W-:Y:S02]  /*05b0*/  USHF.L.U32 UR13, UR12, 0xb, URZ ;  /* 0x0000000b0c0d7899 */ /* 0x000fe400080006ff */
[----:B------:R-:W-:Y:S01]  /*05c0*/  USHF.L.U32 UR12, UR12, 0x1, URZ ;  /* 0x000000010c0c7899 */ /* 0x000fe200080006ff */
[----:B------:R-:W-:Y:S01]  /*05d0*/  ELECT P0, URZ, PT ;  /* 0x0000000000ff782f */ /* 0x000fe20003800000 */
[----:B------:R-:W3:Y:S10]  /*05e0*/  FENCE.VIEW.ASYNC.S ;  /* 0x00000000000073c6 */ /* 0x000ef40000000000 */
[----:B---3--:R3:W4:Y:S01]  /*05f0*/  SYNCS.EXCH.64 URZ, [UR8], UR12 ;  /* 0x0000000c08ff75b2 */ /* 0x0087220008000100 */
[----:B------:R3:W1:Y:S01]  /*0600*/  SYNCS.EXCH.64 URZ, [UR8+0x18], UR12 ;  /* 0x0000180c08ff75b2 */ /* 0x0006620008000100 */
[----:B------:R3:W1:Y:S01]  /*0610*/  SYNCS.EXCH.64 URZ, [UR8+0x8], UR12 ;  /* 0x0000080c08ff75b2 */ /* 0x0006620008000100 */
[----:B------:R3:W1:Y:S01]  /*0620*/  SYNCS.EXCH.64 URZ, [UR8+0x20], UR12 ;  /* 0x0000200c08ff75b2 */ /* 0x0006620008000100 */
[----:B------:R3:W1:Y:S01]  /*0630*/  SYNCS.EXCH.64 URZ, [UR8+0x10], UR12 ;  /* 0x0000100c08ff75b2 */ /* 0x0006620008000100 */
[----:B------:R3:W1:Y:S01]  /*0640*/  SYNCS.EXCH.64 URZ, [UR8+0x28], UR12 ;  /* 0x0000280c08ff75b2 */ /* 0x0006620008000100 */
[----:B------:R-:W-:Y:S01]  /*0650*/  NOP ;  /* 0x0000000000007918 */ /* 0x000fe20000000000 */
.L_x_9:
[----:B------:R-:W2:Y:S01]  /*0660*/  SHFL.IDX PT, R0, R173, RZ, 0x1f ;  /* 0x00001fffad007589 */ /* 0x000ea200000e0000 */
[----:B------:R-:W-:Y:S01]  /*0670*/  NOP ;  /* 0x0000000000007918 */ /* 0x000fe20000000000 */
[----:B--2---:R-:W-:-:S13]  /*0680*/  ISETP.NE.AND P0, PT, R0, 0x1, PT ;  /* 0x000000010000780c */ /* 0x004fda0003f05270 */
[----:B------:R-:W-:Y:S05]  /*0690*/  @P0 BRA `(.L_x_10) ;  /* 0x0000000000540947 */ /* 0x000fea0003800000 */
[----:B------:R-:W-:Y:S01]  /*06a0*/  UMOV UR9, 0x400 ;  /* 0x0000040000097882 */ /* 0x000fe20000000000 */
[----:B---3--:R-:W-:Y:S01]  /*06b0*/  UMOV UR8, 0x20 ;  /* 0x0000002000087882 */ /* 0x008fe20000000000 */
[----:B------:R-:W-:Y:S01]  /*06c0*/  UMOV UR7, 0x80 ;  /* 0x0000008000077882 */ /* 0x000fe20000000000 */
[----:B------:R-:W-:Y:S02]  /*06d0*/  ULEA UR9, UR37, UR9, 0x18 ;  /* 0x0000000925097291 */ /* 0x000fe4000f8ec0ff */
[----:B------:R-:W-:-:S04]  /*06e0*/  UIADD3 UR12, UPT, UPT, -UR8, 0x100000, URZ ;  /* 0x00100000080c7890 */ /* 0x000fc8000fffe1ff */
[----:B------:R-:W-:Y:S02]  /*06f0*/  USHF.L.U32 UR13, UR12, 0xb, URZ ;  /* 0x0000000b0c0d7899 */ /* 0x000fe400080006ff */
[----:B------:R-:W-:Y:S02]  /*0700*/  USHF.L.U32 UR12, UR12, 0x1, URZ ;  /* 0x000000010c0c7899 */ /* 0x000fe400080006ff */
[----:B------:R-:W-:-:S04]  /*0710*/  UIADD3 UR14, UPT, UPT, -UR7, 0x100000, URZ ;  /* 0x00100000070e7890 */ /* 0x000fc8000fffe1ff */
[----:B------:R-:W-:Y:S02]  /*0720*/  USHF.L.U32 UR15, UR14, 0xb, URZ ;  /* 0x0000000b0e0f7899 */ /* 0x000fe400080006ff */
[----:B------:R-:W-:Y:S01]  /*0730*/  USHF.L.U32 UR14, UR14, 0x1, URZ ;  /* 0x000000010e0e7899 */ /* 0x000fe200080006ff */
[----:B------:R-:W-:Y:S01]  /*0740*/  ELECT P0, URZ, PT ;  /* 0x0000000000ff782f */ /* 0x000fe20003800000 */
[----:B------:R-:W2:Y:S02]  /*0750*/  FENCE.VIEW.ASYNC.S ;  /* 0x00000000000073c6 */ /* 0x000ea40000000000 */
[----:B--2---:R2:W3:Y:S08]  /*0760*/  SYNCS.EXCH.64 URZ, [UR9+0x30], UR12 ;  /* 0x0000300c09ff75b2 */ /* 0x0044f00008000100 */
[----:B------:R2:W1:Y:S01]  /*0770*/  SYNCS.EXCH.64 URZ, [UR9+0x50], UR14 ;  /* 0x0000500e09ff75b2 */ /* 0x0004620008000100 */
[----:B------:R2:W1:Y:S01]  /*0780*/  SYNCS.EXCH.64 URZ, [UR9+0x38], UR12 ;  /* 0x0000380c09ff75b2 */ /* 0x0004620008000100 */
[----:B------:R2:W1:Y:S01]  /*0790*/  SYNCS.EXCH.64 URZ, [UR9+0x58], UR14 ;  /* 0x0000580e09ff75b2 */ /* 0x0004620008000100 */
[----:B------:R2:W1:Y:S01]  /*07a0*/  SYNCS.EXCH.64 URZ, [UR9+0x40], UR12 ;  /* 0x0000400c09ff75b2 */ /* 0x0004620008000100 */
[----:B------:R2:W1:Y:S01]  /*07b0*/  SYNCS.EXCH.64 URZ, [UR9+0x60], UR14 ;  /* 0x0000600e09ff75b2 */ /* 0x0004620008000100 */
[----:B------:R2:W1:Y:S01]  /*07c0*/  SYNCS.EXCH.64 URZ, [UR9+0x48], UR12 ;  /* 0x0000480c09ff75b2 */ /* 0x0004620008000100 */
[----:B------:R2:W1:Y:S01]  /*07d0*/  SYNCS.EXCH.64 URZ, [UR9+0x68], UR14 ;  /* 0x0000680e09ff75b2 */ /* 0x0004620008000100 */
[----:B------:R-:W-:Y:S01]  /*07e0*/  NOP ;  /* 0x0000000000007918 */ /* 0x000fe20000000000 */
.L_x_10:
[----:B------:R-:W4:Y:S01]  /*07f0*/  SHFL.IDX PT, R0, R173, RZ, 0x1f ;  /* 0x00001fffad007589 */ /* 0x000f2200000e0000 */
[----:B------:R-:W-:Y:S01]  /*0800*/  NOP ;  /* 0x0000000000007918 */ /* 0x000fe20000000000 */
[----:B----4-:R-:W-:-:S13]  /*0810*/  ISETP.NE.AND P0, PT, R0, 0x3, PT ;  /* 0x000000030000780c */ /* 0x010fda0003f05270 */
[----:B------:R-:W-:Y:S05]  /*0820*/  @P0 BRA `(.L_x_11) ;  /* 0x00000000002c0947 */ /* 0x000fea0003800000 */
[----:B---3--:R-:W-:Y:S01]  /*0830*/  UMOV UR8, 0x400 ;  /* 0x0000040000087882 */ /* 0x008fe20000000000 */
[----:B------:R-:W-:Y:S01]  /*0840*/  UMOV UR7, 0x20 ;  /* 0x0000002000077882 */ /* 0x000fe20000000000 */
[----:B------:R-:W-:Y:S02]  /*0850*/  ULEA UR8, UR37, UR8, 0x18 ;  /* 0x0000000825087291 */ /* 0x000fe4000f8ec0ff */
[----:B--2---:R-:W-:-:S04]  /*0860*/  UIADD3 UR12, UPT, UPT, -UR7, 0x100000, URZ ;  /* 0x00100000070c7890 */ /* 0x004fc8000fffe1ff */
[----:B------:R-:W-:Y:S02]  /*0870*/  USHF.L.U32 UR13, UR12, 0xb, URZ ;  /* 0x0000000b0c0d7899 */ /* 0x000fe400080006ff */
[----:B------:R-:W-:Y:S01]  /*0880*/  USHF.L.U32 UR12, UR12, 0x1, URZ ;  /* 0x000000010c0c7899 */ /* 0x000fe200080006ff */
[----:B------:R-:W-:Y:S01]  /*0890*/  ELECT P0, URZ, PT ;  /* 0x0000000000ff782f */ /* 0x000fe20003800000 */
[----:B------:R-:W2:Y:S10]  /*08a0*/  FENCE.VIEW.ASYNC.S ;  /* 0x00000000000073c6 */ /* 0x000eb40000000000 */
[----:B--2---:R4:W2:Y:S01]  /*08b0*/  SYNCS.EXCH.64 URZ, [UR8+0x70], UR12 ;  /* 0x0000700c08ff75b2 */ /* 0x0048a20008000100 */
[----:B------:R4:W3:Y:S02]  /*08c0*/  SYNCS.EXCH.64 URZ, [UR8+0x78], UR12 ;  /* 0x0000780c08ff75b2 */ /* 0x0008e40008000100 */
[----:B----4-:R-:W-:Y:S01]  /*08d0*/  NOP ;  /* 0x0000000000007918 */ /* 0x010fe20000000000 */
.L_x_11:
[----:B------:R-:W4:Y:S01]  /*08e0*/  SHFL.IDX PT, R0, R173, RZ, 0x1f ;  /* 0x00001fffad007589 */ /* 0x000f2200000e0000 */
[----:B------:R-:W-:Y:S01]  /*08f0*/  NOP ;  /* 0x0000000000007918 */ /* 0x000fe20000000000 */
[----:B----4-:R-:W-:-:S13]  /*0900*/  ISETP.NE.AND P0, PT, R0, 0x4, PT ;  /* 0x000000040000780c */ /* 0x010fda0003f05270 */
[----:B------:R-:W-:Y:S05]  /*0910*/  @P0 BRA `(.L_x_12) ;  /* 0x0000000000480947 */ /* 0x000fea0003800000 */
[----:B--2---:R-:W-:Y:S01]  /*0920*/  UMOV UR9, 0x1e0 ;  /* 0x000001e000097882 */ /* 0x004fe20000000000 */
[----:B---3--:R-:W-:Y:S01]  /*0930*/  UMOV UR8, 0x400 ;  /* 0x0000040000087882 */ /* 0x008fe20000000000 */
[----:B------:R-:W-:Y:S01]  /*0940*/  USEL UR9, UR9, 0x1a0, UP5 ;  /* 0x000001a009097887 */ /* 0x000fe2000a800000 */
        /* <DEDUP_REMOVED lines=10> */
[----:B--2---:R4:W2:Y:S08]  /*09f0*/  SYNCS.EXCH.64 URZ, [UR8+0x80], UR12 ;  /* 0x0000800c08ff75b2 */ /* 0x0048b00008000100 */
[----:B------:R4:W3:Y:S01]  /*0a00*/  SYNCS.EXCH.64 URZ, [UR8+0x90], UR14 ;  /* 0x0000900e08ff75b2 */ /* 0x0008e20008000100 */
[----:B------:R4:W1:Y:S01]  /*0a10*/  SYNCS.EXCH.64 URZ, [UR8+0x88], UR12 ;  /* 0x0000880c08ff75b2 */ /* 0x0008620008000100 */
[----:B------:R4:W1:Y:S02]  /*0a20*/  SYNCS.EXCH.64 URZ, [UR8+0x98], UR14 ;  /* 0x0000980e08ff75b2 */ /* 0x0008640008000100 */
[----:B----4-:R-:W-:Y:S01]  /*0a30*/  NOP ;  /* 0x0000000000007918 */ /* 0x010fe20000000000 */
.L_x_12:
[----:B------:R-:W4:Y:S01]  /*0a40*/  SHFL.IDX PT, R0, R173, RZ, 0x1f ;  /* 0x00001fffad007589 */ /* 0x000f2200000e0000 */
[----:B------:R-:W-:Y:S01]  /*0a50*/  NOP ;  /* 0x0000000000007918 */ /* 0x000fe20000000000 */
[----:B----4-:R-:W-:-:S13]  /*0a60*/  ISETP.NE.AND P0, PT, R0, 0x5, PT ;  /* 0x000000050000780c */ /* 0x010fda0003f05270 */
[----:B------:R-:W-:Y:S05]  /*0a70*/  @P0 BRA `(.L_x_13) ;  /* 0x0000000000440947 */ /* 0x000fea0003800000 */
[----:B--2---:R-:W-:Y:S01]  /*0a80*/  UMOV UR9, 0x400 ;  /* 0x0000040000097882 */ /* 0x004fe20000000000 */
        /* <DEDUP_REMOVED lines=16> */
.L_x_13:
[----:B------:R-:W4:Y:S01]  /*0b90*/  SHFL.IDX PT, R0, R173, RZ, 0x1f ;  /* 0x00001fffad007589 */ /* 0x000f2200000e0000 */
[----:B------:R-:W-:Y:S01]  /*0ba0*/  ISETP.NE.OR P1, PT, RZ, UR10, !P1 ;  /* 0x0000000aff007c0c */ /* 0x000fe2000cf25670 */
        /* <DEDUP_REMOVED lines=12> */
[----:B------:R4:W3:Y:S01]  /*0c70*/  SYNCS.EXCH.64 URZ, [UR8+0xd0], UR12 ;  /* 0x0000d00c08ff75b2 */ /* 0x0008e20008000100 */
[----:B------:R4:W1:Y:S01]  /*0c80*/  SYNCS.EXCH.64 URZ, [UR8+0xc8], UR12 ;  /* 0x0000c80c08ff75b2 */ /* 0x0008620008000100 */
[----:B------:R4:W1:Y:S02]  /*0c90*/  SYNCS.EXCH.64 URZ, [UR8+0xd8], UR12 ;  /* 0x0000d80c08ff75b2 */ /* 0x0008640008000100 */
[----:B----4-:R-:W-:Y:S01]  /*0ca0*/  NOP ;  /* 0x0000000000007918 */ /* 0x010fe20000000000 */
.L_x_14:
[----:B------:R-:W-:Y:S01]  /*0cb0*/  VOTEU.ALL UP1, P1 ;  /* 0x0000000000ff7886 */ /* 0x000fe20000820000 */
[----:B---3--:R-:W3:Y:S01]  /*0cc0*/  LDCU UR8, c[0x0][0x36c] ;  /* 0x00006d80ff0877ac */ /* 0x008ee20008000800 */
[----:B------:R-:W-:Y:S01]  /*0cd0*/  NOP ;  /* 0x0000000000007918 */ /* 0x000fe20000000000 */
[----:B------:R-:W-:Y:S01]  /*0ce0*/  LOP3.LUT R10, R185, 0x1f, RZ, 0xc0, !PT ;  /* 0x0000001fb90a7812 */ /* 0x000fe200078ec0ff */
[----:B--2---:R-:W-:Y:S01]  /*0cf0*/  UMOV UR12, 0x20 ;  /* 0x00000020000c7882 */ /* 0x004fe20000000000 */
[----:B------:R-:W-:Y:S01]  /*0d00*/  @!UP1 UMOV UR7, 0x400 ;  /* 0x0000040000079882 */ /* 0x000fe20000000000 */
[----:B------:R-:W-:-:S04]  /*0d10*/  @!UP1 UIADD3 UR12, UPT, UPT, -UR12, 0x100000, URZ ;  /* 0x001000000c0c9890 */ /* 0x000fc8000fffe1ff */
[----:B------:R-:W-:Y:S02]  /*0d20*/  @!UP1 USHF.L.U32 UR13, UR12, 0xb, URZ ;  /* 0x0000000b0c0d9899 */ /* 0x000fe400080006ff */
[----:B------:R-:W-:Y:S02]  /*0d30*/  @!UP1 USHF.L.U32 UR12, UR12, 0x1, URZ ;  /* 0x000000010c0c9899 */ /* 0x000fe400080006ff */
[----:B------:R-:W-:Y:S01]  /*0d40*/  @!UP1 ULEA UR7, UR37, UR7, 0x18 ;  /* 0x0000000725079291 */ /* 0x000fe2000f8ec0ff */
[----:B------:R-:W-:Y:S01]  /*0d50*/  VOTEU.ALL UP1, P1 ;  /* 0x0000000000ff7886 */ /* 0x000fe20000820000 */
[----:B------:R-:W-:Y:S01]  /*0d60*/  UISETP.NE.AND UP4, UPT, UR10, URZ, UPT ;  /* 0x000000ff0a00728c */ /* 0x000fe2000bf85270 */
[----:B------:R-:W2:Y:S09]  /*0d70*/  FENCE.VIEW.ASYNC.S ;  /* 0x00000000000073c6 */ /* 0x000eb20000000000 */
[----:B--2---:R2:W4:Y:S01]  /*0d80*/  @!UP1 SYNCS.EXCH.64 URZ, [UR7+0xe0], UR12 ;  /* 0x0000e00c07ff95b2 */ /* 0x0045220008000100 */
[----:B---3--:R-:W-:-:S09]  /*0d90*/  UISETP.EQ.U32.AND UP1, UPT, UR8, 0x1, UPT ;  /* 0x000000010800788c */ /* 0x008fd2000bf22070 */
[----:B------:R-:W-:Y:S05]  /*0da0*/  BRA.U !UP1, `(.L_x_15) ;  /* 0x0000000109087547 */ /* 0x000fea000b800000 */
[----:B-1--4-:R-:W-:Y:S01]  /*0db0*/  UCGABAR_ARV ;  /* 0x00000000000079c7 */ /* 0x012fe20008000000 */
[----:B------:R-:W-:Y:S05]  /*0dc0*/  BRA `(.L_x_16) ;  /* 0x0000000000047947 */ /* 0x000fea0003800000 */
.L_x_15:
[----:B-1--4-:R-:W-:Y:S01]  /*0dd0*/  NOP ;  /* 0x0000000000007918 */ /* 0x012fe20000000000 */
.L_x_16:
[----:B------:R-:W1:Y:S01]  /*0de0*/  S2R R20, SR_CTAID.Y ;  /* 0x0000000000147919 */ /* 0x000e620000002600 */
[----:B------:R-:W-:-:S05]  /*0df0*/  CS2R.32 R170, SR_CgaSize ;  /* 0x0000000000aa7805 */ /* 0x000fca0000008a00 */
[----:B------:R-:W-:-:S05]  /*0e00*/  IMAD R170, R170, -0xa0, RZ ;  /* 0xffffff60aaaa7824 */ /* 0x000fca00078e02ff */
[----:B--2---:R-:W-:-:S14]  /*0e10*/  R2UR UR7, R170 ;  /* 0x00000000aa0772ca */ /* 0x004fdc00000e0000 */
[----:B------:R-:W2:Y:S01]  /*0e20*/  LDCU UR7, c[0x0][UR7+0x2b4] ;  /* 0x00005680070777ac */ /* 0x000ea20008000800 */
[----:B------:R-:W-:-:S05]  /*0e30*/  CS2R.32 R0, SR_CgaSize ;  /* 0x0000000000007805 */ /* 0x000fca0000008a00 */
[----:B------:R-:W-:-:S06]  /*0e40*/  IMAD R0, R0, -0xa0, RZ ;  /* 0xffffff6000007824 */ /* 0x000fcc00078e02ff */
[----:B------:R-:W3:Y:S01]  /*0e50*/  LDC R0, c[0x0][R0+0x2a4] ;  /* 0x0000a90000007b82 */ /* 0x000ee20000000800 */
[----:B------:R-:W-:Y:S01]  /*0e60*/  PRMT R8, RZ, 0x7610, R8 ;  /* 0x00007610ff087816 */ /* 0x000fe20000000008 */
[----:B------:R-:W4:Y:S01]  /*0e70*/  S2R R11, SR_CTAID.X ;  /* 0x00000000000b7919 */ /* 0x000f220000002500 */
[----:B------:R-:W-:-:S05]  /*0e80*/  CS2R.32 R170, SR_CgaSize ;  /* 0x0000000000aa7805 */ /* 0x000fca0000008a00 */
[----:B------:R-:W-:-:S05]  /*0e90*/  IMAD R170, R170, -0xa0, RZ ;  /* 0xffffff60aaaa7824 */ /* 0x000fca00078e02ff */
[----:B------:R-:W-:-:S14]  /*0ea0*/  R2UR UR8, R170 ;  /* 0x00000000aa0872ca */ /* 0x000fdc00000e0000 */
[----:B------:R-:W3:Y:S01]  /*0eb0*/  LDCU UR8, c[0x0][UR8+0x2b0] ;  /* 0x00005600080877ac */ /* 0x000ee20008000800 */
[----:B------:R-:W-:Y:S01]  /*0ec0*/  UISETP.NE.AND UP2, UPT, UR10, 0x2, UPT ;  /* 0x000000020a00788c */ /* 0x000fe2000bf45270 */
[----:B------:R-:W2:Y:S01]  /*0ed0*/  LDC R9, c[0x0][0xb24] ;  /* 0x0002c900ff097b82 */ /* 0x000ea20000000800 */
[----:B------:R-:W-:-:S05]  /*0ee0*/  CS2R.32 R2, SR_CgaSize ;  /* 0x0000000000027805 */ /* 0x000fca0000008a00 */
[----:B------:R-:W-:-:S06]  /*0ef0*/  IMAD R2, R2, -0xa0, RZ ;  /* 0xffffff6002027824 */ /* 0x000fcc00078e02ff */
[----:B------:R-:W3:Y:S08]  /*0f00*/  LDC R2, c[0x0][R2+0x2a0] ;  /* 0x0000a80002027b82 */ /* 0x000ef00000000800 */
[----:B------:R-:W3:Y:S01]  /*0f10*/  LDC R72, c[0x0][0xb24] ;  /* 0x0002c900ff487b82 */ /* 0x000ee20000000800 */
[----:B-1----:R-:W-:-:S07]  /*0f20*/  I2FP.F32.U32 R3, R20 ;  /* 0x0000001400037245 */ /* 0x002fce0000201000 */
[----:B------:R-:W1:Y:S01]  /*0f30*/  S2UR UR36, SR_CTAID.Z ;  /* 0x00000000002479c3 */ /* 0x000e620000002700 */
[----:B--2---:R-:W-:Y:S01]  /*0f40*/  ISETP.GE.AND P0, PT, R9, 0x1, PT ;  /* 0x000000010900780c */ /* 0x004fe20003f06270 */
[----:B----4-:R-:W-:Y:S01]  /*0f50*/  IMAD.MOV.U32 R21, RZ, RZ, R11 ;  /* 0x000000ffff157224 */ /* 0x010fe200078e000b */
[----:B------:R-:W-:Y:S01]  /*0f60*/  I2FP.F32.U32 R4, R11 ;  /* 0x0000000b00047245 */ /* 0x000fe20000201000 */
[----:B------:R-:W-:Y:S01]  /*0f70*/  FMUL R3, R3, UR7 ;  /* 0x0000000703037c20 */ /* 0x000fe20008400000 */
[----:B------:R-:W2:Y:S03]  /*0f80*/  LDCU UR7, c[0x0][0xb30] ;  /* 0x00016600ff0777ac */ /* 0x000ea60008000800 */
[----:B---3--:R-:W-:Y:S01]  /*0f90*/  FMUL R4, R4, UR8 ;  /* 0x0000000804047c20 */ /* 0x008fe20008400000 */
[----:B------:R-:W3:Y:S08]  /*0fa0*/  F2I.U32.TRUNC.NTZ R147, R3 ;  /* 0x0000000300937305 */ /* 0x000ef0000020f000 */
[----:B------:R-:W4:Y:S01]  /*0fb0*/  F2I.U32.TRUNC.NTZ R170, R4 ;  /* 0x0000000400aa7305 */ /* 0x000f22000020f000 */
[----:B--2---:R-:W-:Y:S01]  /*0fc0*/  UISETP.NE.AND UP3, UPT, UR7, 0x1, UPT ;  /* 0x000000010700788c */ /* 0x004fe2000bf65270 */
[----:B---3--:R-:W-:-:S05]  /*0fd0*/  IADD3 R147, PT, PT, -R147, RZ, RZ ;  /* 0x000000ff93937210 */ /* 0x008fca0007ffe1ff */
[----:B------:R-:W-:Y:S01]  /*0fe0*/  IMAD R147, R0, R147, R20 ;  /* 0x0000009300937224 */ /* 0x000fe200078e0214 */
[----:B------:R-:W-:Y:S01]  /*0ff0*/  PRMT R0, RZ, 0x7610, R0 ;  /* 0x00007610ff007816 */ /* 0x000fe20000000000 */
[----:B----4-:R-:W-:-:S04]  /*1000*/  IMAD.MOV R170, RZ, RZ, -R170 ;  /* 0x000000ffffaa7224 */ /* 0x010fc800078e0aaa */
[----:B------:R-:W-:Y:S01]  /*1010*/  IMAD R170, R2, R170, R11 ;  /* 0x000000aa02aa7224 */ /* 0x000fe200078e020b */
[----:B-1----:R-:W-:Y:S06]  /*1020*/  BRA.U UP4, `(.L_x_17) ;  /* 0x0000000104247547 */ /* 0x002fec000b800000 */
[----:B------:R-:W-:Y:S01]  /*1030*/  ISETP.NE.AND P1, PT, R147, RZ, PT ;  /* 0x000000ff9300720c */ /* 0x000fe20003f25270 */
[----:B------:R-:W-:Y:S01]  /*1040*/  IMAD.MOV.U32 R0, RZ, RZ, 0x3 ;  /* 0x00000003ff007424 */ /* 0x000fe200078e00ff */
[C---:B------:R-:W-:Y:S02]  /*1050*/  LOP3.LUT R3, R170.reuse, 0xfffffffe, RZ, 0xc0, !PT ;  /* 0xfffffffeaa037812 */ /* 0x040fe400078ec0ff */
[----:B------:R-:W-:Y:S02]  /*1060*/  ISETP.LT.U32.OR P1, PT, R170, 0x2, !P1 ;  /* 0x00000002aa00780c */ /* 0x000fe40004f21470 */
[----:B------:R-:W-:Y:S02]  /*1070*/  SHF.L.U32 R0, R0, R3, RZ ;  /* 0x0000000300007219 */ /* 0x000fe400000006ff */
[----:B------:R-:W-:Y:S02]  /*1080*/  SEL R5, RZ, 0x1, !P1 ;  /* 0x00000001ff057807 */ /* 0x000fe40004800000 */
[----:B------:R-:W-:-:S05]  /*1090*/  SEL R2, RZ, 0x2, !P1 ;  /* 0x00000002ff027807 */ /* 0x000fca0004800000 */
[----:B------:R-:W-:-:S05]  /*10a0*/  IMAD.IADD R2, R5, 0x1, R2 ;  /* 0x0000000105027824 */ /* 0x000fca00078e0202 */
[----:B------:R-:W-:Y:S02]  /*10b0*/  PRMT R8, R2, 0x7610, R8 ;  /* 0x0000761002087816 */ /* 0x000fe40000000008 */
.L_x_17:
[----:B------:R-:W-:Y:S05]  /*10c0*/  @!P0 BRA `(.L_x_18) ;  /* 0x0000000000b88947 */ /* 0x000fea0003800000 */
[----:B------:R-:W1:Y:S01]  /*10d0*/  LDC.64 R4, c[0x0][0xb18] ;  /* 0x0002c600ff047b82 */ /* 0x000e620000000a00 */
[----:B------:R-:W-:-:S07]  /*10e0*/  ISETP.NE.AND P0, PT, R9, 0x1, PT ;  /* 0x000000010900780c */ /* 0x000fce0003f05270 */
[----:B------:R-:W2:Y:S08]  /*10f0*/  LDC R14, c[0x0][0xb0c] ;  /* 0x0002c300ff0e7b82 */ /* 0x000eb00000000800 */
[----:B------:R-:W3:Y:S08]  /*1100*/  LDC R13, c[0x0][0x370] ;  /* 0x0000dc00ff0d7b82 */ /* 0x000ef00000000800 */
[----:B------:R-:W4:Y:S01]  /*1110*/  LDC R16, c[0x0][0x374] ;  /* 0x0000dd00ff107b82 */ /* 0x000f220000000800 */
[----:B-1----:R-:W-:-:S07]  /*1120*/  ISETP.NE.AND P1, PT, R4, 0x1, PT ;  /* 0x000000010400780c */ /* 0x002fce0003f25270 */
[----:B------:R-:W3:Y:S01]  /*1130*/  LDC.64 R6, c[0x0][0xb10] ;  /* 0x0002c400ff067b82 */ /* 0x000ee20000000a00 */
[----:B--2---:R-:W-:-:S07]  /*1140*/  ISETP.NE.AND P2, PT, R14, 0x1, PT ;  /* 0x000000010e00780c */ /* 0x004fce0003f45270 */
[----:B------:R-:W1:Y:S08]  /*1150*/  LDC R12, c[0x0][0xb20] ;  /* 0x0002c800ff0c7b82 */ /* 0x000e700000000800 */
[----:B------:R-:W2:Y:S01]  /*1160*/  LDC.64 R2, c[0x0][0xb28] ;  /* 0x0002ca00ff027b82 */ /* 0x000ea20000000a00 */
[----:B----4-:R-:W-:-:S04]  /*1170*/  IMAD.HI.U32 R15, R16, R5, RZ ;  /* 0x00000005100f7227 */ /* 0x010fc800078e00ff */
[----:B------:R-:W-:-:S04]  /*1180*/  IMAD.HI.U32 R5, R20, R5, RZ ;  /* 0x0000000514057227 */ /* 0x000fc800078e00ff */
[----:B---3--:R-:W-:-:S04]  /*1190*/  IMAD.HI.U32 R18, R13, R6, RZ ;  /* 0x000000060d127227 */ /* 0x008fc800078e00ff */
[C---:B------:R-:W-:Y:S01]  /*11a0*/  IMAD.HI.U32 R22, R11.reuse, R6, RZ ;  /* 0x000000060b167227 */ /* 0x040fe200078e00ff */
[-C--:B------:R-:W-:Y:S02]  /*11b0*/  @P2 SHF.R.U32.HI R13, RZ, R7.reuse, R18 ;  /* 0x00000007ff0d2219 */ /* 0x080fe40000011612 */
[-C--:B-1----:R-:W-:Y:S02]  /*11c0*/  @P1 SHF.R.U32.HI R16, RZ, R12.reuse, R15 ;  /* 0x0000000cff101219 */ /* 0x082fe4000001160f */
[----:B------:R-:W-:Y:S02]  /*11d0*/  SHF.R.U32.HI R5, RZ, R12, R5 ;  /* 0x0000000cff057219 */ /* 0x000fe40000011605 */
[----:B------:R-:W-:Y:S02]  /*11e0*/  SHF.R.U32.HI R22, RZ, R7, R22 ;  /* 0x00000007ff167219 */ /* 0x000fe40000011616 */
[----:B------:R-:W-:Y:S01]  /*11f0*/  SEL R5, R20, R5, !P1 ;  /* 0x0000000514057207 */ /* 0x000fe20004800000 */
[----:B--2---:R-:W-:Y:S01]  /*1200*/  IMAD.HI.U32 R18, R16, R2, RZ ;  /* 0x0000000210127227 */ /* 0x004fe200078e00ff */
[----:B------:R-:W-:-:S02]  /*1210*/  SEL R21, R11, R22, !P2 ;  /* 0x000000160b157207 */ /* 0x000fc40005000000 */
[----:B------:R-:W-:Y:S01]  /*1220*/  IADD3 R7, PT, PT, -R5, RZ, RZ ;  /* 0x000000ff05077210 */ /* 0x000fe20007ffe1ff */
[----:B------:R-:W-:Y:S01]  /*1230*/  IMAD.HI.U32 R6, R13, R2, RZ ;  /* 0x000000020d067227 */ /* 0x000fe200078e00ff */
[----:B------:R-:W-:-:S03]  /*1240*/  @P0 SHF.R.U32.HI R16, RZ, R3, R18 ;  /* 0x00000003ff100219 */ /* 0x000fc60000011612 */
[----:B------:R-:W-:Y:S01]  /*1250*/  IMAD R7, R4, R7, R20 ;  /* 0x0000000704077224 */ /* 0x000fe200078e0214 */
[----:B------:R-:W-:Y:S01]  /*1260*/  @P0 SHF.R.U32.HI R13, RZ, R3, R6 ;  /* 0x00000003ff0d0219 */ /* 0x000fe20000011606 */
[----:B------:R-:W-:-:S04]  /*1270*/  IMAD R16, R16, R9, RZ ;  /* 0x0000000910107224 */ /* 0x000fc800078e02ff */
[----:B------:R-:W-:Y:S01]  /*1280*/  IMAD R6, R13, R9, RZ ;  /* 0x000000090d067224 */ /* 0x000fe200078e02ff */
[----:B------:R-:W-:-:S04]  /*1290*/  ISETP.GE.AND P1, PT, R5, R16, PT ;  /* 0x000000100500720c */ /* 0x000fc80003f26270 */
[----:B------:R-:W-:Y:S01]  /*12a0*/  ISETP.GE.OR P1, PT, R21, R6, P1 ;  /* 0x000000061500720c */ /* 0x000fe20000f26670 */
[----:B------:R-:W-:-:S05]  /*12b0*/  IMAD.HI.U32 R6, R5, R2, RZ ;  /* 0x0000000205067227 */ /* 0x000fca00078e00ff */
[----:B------:R-:W-:-:S04]  /*12c0*/  SHF.R.U32.HI R6, RZ, R3, R6 ;  /* 0x00000003ff067219 */ /* 0x000fc80000011606 */
[----:B------:R-:W-:-:S03]  /*12d0*/  SEL R6, R5, R6, !P0 ;  /* 0x0000000605067207 */ /* 0x000fc60004000000 */
[----:B------:R-:W-:Y:S01]  /*12e0*/  @!P1 IMAD.HI.U32 R12, R21, R2, RZ ;  /* 0x00000002150c9227 */ /* 0x000fe200078e00ff */
[----:B------:R-:W-:-:S04]  /*12f0*/  IADD3 R2, PT, PT, -R6, RZ, RZ ;  /* 0x000000ff06027210 */ /* 0x000fc80007ffe1ff */
[----:B------:R-:W-:Y:S01]  /*1300*/  @!P1 SHF.R.U32.HI R12, RZ, R3, R12 ;  /* 0x00000003ff0c9219 */ /* 0x000fe2000001160c */
[----:B------:R-:W-:-:S03]  /*1310*/  IMAD R2, R9, R2, R5 ;  /* 0x0000000209027224 */ /* 0x000fc600078e0205 */
[----:B------:R-:W-:-:S05]  /*1320*/  @!P1 SEL R3, R21, R12, !P0 ;  /* 0x0000000c15039207 */ /* 0x000fca0004000000 */
[--C-:B------:R-:W-:Y:S02]  /*1330*/  @!P1 IMAD.IADD R6, R6, 0x1, -R3.reuse ;  /* 0x0000000106069824 */ /* 0x100fe400078e0a03 */
[----:B------:R-:W-:Y:S01]  /*1340*/  @!P1 IMAD R3, R2, R13, R3 ;  /* 0x0000000d02039224 */ /* 0x000fe200078e0203 */
[----:B------:R-:W-:Y:S01]  /*1350*/  IADD3 R2, PT, PT, -R21, RZ, RZ ;  /* 0x000000ff15027210 */ /* 0x000fe20007ffe1ff */
[----:B------:R-:W-:Y:S02]  /*1360*/  @!P1 IMAD R5, R6, R9, R21 ;  /* 0x0000000906059224 */ /* 0x000fe400078e0215 */
[----:B------:R-:W-:Y:S02]  /*1370*/  @!P1 IMAD.MOV.U32 R21, RZ, RZ, R3 ;  /* 0x000000ffff159224 */ /* 0x000fe400078e0003 */
[----:B------:R-:W-:Y:S02]  /*1380*/  IMAD R2, R14, R2, R11 ;  /* 0x000000020e027224 */ /* 0x000fe400078e020b */
[----:B------:R-:W-:-:S02]  /*1390*/  IMAD R20, R5, R4, R7 ;  /* 0x0000000405147224 */ /* 0x000fc400078e0207 */
[----:B------:R-:W-:Y:S02]  /*13a0*/  IMAD R21, R21, R14, R2 ;  /* 0x0000000e15157224 */ /* 0x000fe400078e0202 */
.L_x_18:
[----:B------:R-:W-:Y:S05]  /*13b0*/  BRA.U UP3, `(.L_x_19) ;  /* 0x0000000103407547 */ /* 0x000fea000b800000 */
[----:B------:R-:W1:Y:S08]  /*13c0*/  LDC.64 R4, c[0x0][0xb10] ;  /* 0x0002c400ff047b82 */ /* 0x000e700000000a00 */
[----:B------:R-:W2:Y:S08]  /*13d0*/  LDC.64 R2, c[0x0][0xb18] ;  /* 0x0002c600ff027b82 */ /* 0x000eb00000000a00 */
[----:B------:R-:W3:Y:S08]  /*13e0*/  LDC R6, c[0x0][0xb20] ;  /* 0x0002c800ff067b82 */ /* 0x000ef00000000800 */
[----:B------:R-:W4:Y:S01]  /*13f0*/  LDC R12, c[0x0][0xb0c] ;  /* 0x0002c300ff0c7b82 */ /* 0x000f220000000800 */
[----:B-1----:R-:W-:-:S05]  /*1400*/  IMAD.HI.U32 R4, R21, R4, RZ ;  /* 0x0000000415047227 */ /* 0x002fca00078e00ff */
[----:B------:R-:W-:Y:S01]  /*1410*/  SHF.R.U32.HI R4, RZ, R5, R4 ;  /* 0x00000005ff047219 */ /* 0x000fe20000011604 */
[----:B--2---:R-:W-:Y:S01]  /*1420*/  IMAD.HI.U32 R3, R20, R3, RZ ;  /* 0x0000000314037227 */ /* 0x004fe200078e00ff */
[----:B------:R-:W-:-:S04]  /*1430*/  ISETP.NE.AND P0, PT, R2, 0x1, PT ;  /* 0x000000010200780c */ /* 0x000fc80003f05270 */
[----:B---3--:R-:W-:-:S04]  /*1440*/  SHF.R.U32.HI R3, RZ, R6, R3 ;  /* 0x00000006ff037219 */ /* 0x008fc80000011603 */
[----:B------:R-:W-:Y:S02]  /*1450*/  SEL R3, R20, R3, !P0 ;  /* 0x0000000314037207 */ /* 0x000fe40004000000 */
[----:B----4-:R-:W-:-:S04]  /*1460*/  ISETP.NE.AND P1, PT, R12, 0x1, PT ;  /* 0x000000010c00780c */ /* 0x010fc80003f25270 */
[----:B------:R-:W-:-:S05]  /*1470*/  SEL R6, R21, R4, !P1 ;  /* 0x0000000415067207 */ /* 0x000fca0004800000 */
[----:B------:R-:W-:Y:S02]  /*1480*/  IMAD.IADD R4, R3, 0x1, -R6 ;  /* 0x0000000103047824 */ /* 0x000fe400078e0a06 */
[----:B------:R-:W-:Y:S02]  /*1490*/  IMAD.IADD R3, R6, 0x1, -R3 ;  /* 0x0000000106037824 */ /* 0x000fe400078e0a03 */
[----:B------:R-:W-:Y:S02]  /*14a0*/  IMAD R21, R4, R12, R21 ;  /* 0x0000000c04157224 */ /* 0x000fe400078e0215 */
[----:B------:R-:W-:Y:S02]  /*14b0*/  IMAD R20, R3, R2, R20 ;  /* 0x0000000203147224 */ /* 0x000fe400078e0214 */
.L_x_19:
[----:B------:R-:W-:Y:S05]  /*14c0*/  BRA.U !UP1, `(.L_x_20) ;  /* 0x00000001090c7547 */ /* 0x000fea000b800000 */
[----:B------:R-:W-:Y:S01]  /*14d0*/  UCGABAR_WAIT ;  /* 0x0000000000007dc7 */ /* 0x000fe20008000000 */
[----:B------:R-:W-:Y:S01]  /*14e0*/  CCTL.IVALL ;  /* 0x00000000ff00798f */ /* 0x000fe20002000000 */
[----:B------:R-:W-:Y:S05]  /*14f0*/  BRA `(.L_x_21) ;  /* 0x0000000000047947 */ /* 0x000fea0003800000 */
.L_x_20:
[----:B------:R-:W-:Y:S06]  /*1500*/  BAR.SYNC.DEFER_BLOCKING 0x0 ;  /* 0x0000000000007b1d */ /* 0x000fec0000010000 */
.L_x_21:
[----:B------:R-:W-:Y:S05]  /*1510*/  BRA.U UP2, `(.L_x_22) ;  /* 0x0000001102807547 */ /* 0x000fea000b800000 */
[----:B------:R-:W1:Y:S01]  /*1520*/  LDCU UR4, c[0x0][0x38c] ;  /* 0x00007180ff0477ac */ /* 0x000e620008000800 */
[----:B------:R-:W2:Y:S01]  /*1530*/  LDC R9, c[0x0][0x370] ;  /* 0x0000dc00ff097b82 */ /* 0x000ea20000000800 */
[----:B------:R-:W-:Y:S01]  /*1540*/  IMAD.SHL.U32 R16, R11, 0x80, RZ ;  /* 0x000000800b107824 */ /* 0x000fe200078e00ff */
[----:B------:R-:W-:Y:S01]  /*1550*/  PLOP3.LUT P1, PT, PT, PT, UP5, 0x80, 0x8 ;  /* 0x000000000008781c */ /* 0x000fe20003f2f058 */
[----:B------:R-:W-:Y:S01]  /*1560*/  UISETP.NE.AND UP1, UPT, UR10, URZ, UPT ;  /* 0x000000ff0a00728c */ /* 0x000fe2000bf25270 */
[----:B------:R-:W-:Y:S01]  /*1570*/  ISETP.NE.AND P4, PT, R10, RZ, P5 ;  /* 0x000000ff0a00720c */ /* 0x000fe20002f85270 */
[----:B------:R-:W-:Y:S01]  /*1580*/  IMAD.MOV.U32 R15, RZ, RZ, 0x1 ;  /* 0x00000001ff0f7424 */ /* 0x000fe200078e00ff */
[----:B------:R-:W-:Y:S01]  /*1590*/  PLOP3.LUT P1, PT, P1, PT, PT, 0x8, 0x80 ;  /* 0x000000000080781c */ /* 0x000fe20000f2e170 */
[----:B------:R-:W-:Y:S01]  /*15a0*/  IMAD.MOV.U32 R14, RZ, RZ, RZ ;  /* 0x000000ffff0e7224 */ /* 0x000fe200078e00ff */
[----:B------:R-:W3:Y:S01]  /*15b0*/  LDC R0, c[0x0][0x374] ;  /* 0x0000dd00ff007b82 */ /* 0x000ee20000000800 */
[----:B------:R-:W-:Y:S01]  /*15c0*/  CS2R R12, SRZ ;  /* 0x00000000000c7805 */ /* 0x000fe2000001ff00 */
[----:B------:R-:W-:Y:S01]  /*15d0*/  IMAD.MOV.U32 R10, RZ, RZ, 0x1 ;  /* 0x00000001ff0a7424 */ /* 0x000fe200078e00ff */
[----:B------:R-:W-:Y:S01]  /*15e0*/  LOP3.LUT R16, R16, 0x80, RZ, 0xc0, !PT ;  /* 0x0000008010107812 */ /* 0x000fe200078ec0ff */
[----:B------:R-:W4:Y:S01]  /*15f0*/  LDCU.64 UR14, c[0x0][0x348] ;  /* 0x00006900ff0e77ac */ /* 0x000f220008000a00 */
[----:B------:R-:W-:-:S02]  /*1600*/  USEL UR22, UR6, 0x2, UP1 ;  /* 0x0000000206167887 */ /* 0x000fc40008800000 */
[----:B-1----:R-:W-:Y:S01]  /*1610*/  UIADD3 UR5, UPT, UPT, UR4, 0x3f, URZ ;  /* 0x0000003f04057890 */ /* 0x002fe2000fffe0ff */
[----:B------:R-:W-:-:S03]  /*1620*/  UMOV UR23, URZ ;  /* 0x000000ff00177c82 */ /* 0x000fc60008000000 */
[----:B------:R-:W-:-:S04]  /*1630*/  USHF.R.S32.HI UR7, URZ, 0x1f, UR5 ;  /* 0x0000001fff077899 */ /* 0x000fc80008011405 */
[----:B------:R-:W-:Y:S02]  /*1640*/  ULEA.HI UR7, UR7, UR5, URZ, 0x6 ;  /* 0x0000000507077291 */ /* 0x000fe4000f8f30ff */
[----:B------:R-:W-:Y:S02]  /*1650*/  UIADD3 UR5, UPT, UPT, UR4, -0x1, URZ ;  /* 0xffffffff04057890 */ /* 0x000fe4000fffe0ff */
[----:B------:R-:W-:Y:S02]  /*1660*/  USHF.R.S32.HI UR7, URZ, 0x6, UR7 ;  /* 0x00000006ff077899 */ /* 0x000fe40008011407 */
[----:B------:R-:W-:Y:S02]  /*1670*/  UISETP.GE.U32.AND UP2, UPT, UR5, -0x7f, UPT ;  /* 0xffffff810500788c */ /* 0x000fe4000bf46070 */
[----:B------:R-:W-:Y:S02]  /*1680*/  UISETP.LT.U32.AND UP0, UPT, UR7, 0x3, UPT ;  /* 0x000000030700788c */ /* 0x000fe4000bf01070 */
[----:B------:R-:W-:-:S02]  /*1690*/  UIADD3 UR4, UPT, UPT, UR4, 0x7e, URZ ;  /* 0x0000007e04047890 */ /* 0x000fc4000fffe0ff */
[----:B------:R-:W-:-:S04]  /*16a0*/  USEL UR5, UR7, 0x3, UP0 ;  /* 0x0000000307057887 */ /* 0x000fc80008000000 */
[----:B------:R-:W-:Y:S02]  /*16b0*/  UIADD3 UR21, UPT, UPT, UR5, -0x1, URZ ;  /* 0xffffffff05157890 */ /* 0x000fe4000fffe0ff */
[----:B------:R-:W-:Y:S02]  /*16c0*/  @UP2 UIADD3 UR21, UPT, UPT, UR5, URZ, URZ ;  /* 0x000000ff05152290 */ /* 0x000fe4000fffe0ff */
[----:B------:R-:W-:Y:S02]  /*16d0*/  UIADD3 UR24, UPT, UPT, UR7, -UR5, URZ ;  /* 0x8000000507187290 */ /* 0x000fe4000fffe0ff */
[----:B------:R-:W-:Y:S02]  /*16e0*/  UIADD3 UR13, UPT, UPT, UR21, 0x1, URZ ;  /* 0x00000001150d7890 */ /* 0x000fe4000fffe0ff */
[----:B--2-4-:R-:W-:-:S12]  /*16f0*/  UIADD3 UR21, UPT, UPT, -UR21, URZ, URZ ;  /* 0x000000ff15157290 */ /* 0x014fd8000fffe1ff */
.L_x_42:
[----:B------:R-:W-:Y:S01]  /*1700*/  UISETP.NE.AND UP0, UPT, UR37, URZ, UPT ;  /* 0x000000ff2500728c */ /* 0x000fe2000bf05270 */
[----:B------:R-:W1:Y:S08]  /*1710*/  S2UR UR37, SR_CgaCtaId ;  /* 0x00000000002579c3 */ /* 0x000e700000008800 */
[----:B------:R-:W-:Y:S05]  /*1720*/  BRA.U UP0, `(.L_x_23) ;  /* 0x0000000100347547 */ /* 0x000fea000b800000 */
[----:B------:R-:W2:Y:S01]  /*1730*/  S2R R2, SR_CgaCtaId ;  /* 0x0000000000027919 */ /* 0x000ea20000008800 */
[----:B------:R-:W-:-:S04]  /*1740*/  MOV R3, 0x400 ;  /* 0x0000040000037802 */ /* 0x000fc80000000f00 */
[----:B--2---:R-:W-:Y:S02]  /*1750*/  LEA R3, R2, R3, 0x18 ;  /* 0x0000000302037211 */ /* 0x004fe400078ec0ff */
[----:B------:R-:W-:-:S03]  /*1760*/  SHF.L.U32 R2, R10, 0x1f, RZ ;  /* 0x0000001f0a027819 */ /* 0x000fc600000006ff */
[----:B------:R-:W-:-:S04]  /*1770*/  IMAD R3, R12, 0x8, R3 ;  /* 0x000000080c037824 */ /* 0x000fc800078e0203 */
[----:B------:R-:W2:Y:S02]  /*1780*/  SYNCS.PHASECHK.TRANS64.TRYWAIT P0, [R3+URZ+0xd0], R2 ;  /* 0x0000d002030075a7 */ /* 0x000ea400080011ff */
[----:B--2---:R-:W-:Y:S05]  /*1790*/  @!P0 BRA `(.L_x_24) ;  /* 0x0000009c00848947 */ /* 0x004fea0003800000 */
.L_x_143:
[----:B------:R-:W-:Y:S01]  /*17a0*/  VIADD R12, R12, 0x1 ;  /* 0x000000010c0c7836 */ /* 0x000fe20000000000 */
[----:B------:R2:W-:Y:S04]  /*17b0*/  SYNCS.ARRIVE.TRANS64.A1T0 RZ, [R3+URZ+0xc0], RZ ;  /* 0x0000c0ff03ff79a7 */ /* 0x0005e800081000ff */
[----:B------:R-:W-:-:S04]  /*17c0*/  ISETP.NE.AND P0, PT, R12, 0x2, PT ;  /* 0x000000020c00780c */ /* 0x000fc80003f05270 */
[----:B------:R-:W-:Y:S02]  /*17d0*/  SEL R12, R12, RZ, P0 ;  /* 0x000000ff0c0c7207 */ /* 0x000fe40000000000 */
[----:B--2---:R-:W-:-:S04]  /*17e0*/  SEL R3, RZ, 0x1, P0 ;  /* 0x00000001ff037807 */ /* 0x004fc80000000000 */
[----:B------:R-:W-:-:S07]  /*17f0*/  LOP3.LUT R10, R10, R3, RZ, 0x3c, !PT ;  /* 0x000000030a0a7212 */ /* 0x000fce00078e3cff */
.L_x_23:
[----:B------:R-:W-:Y:S01]  /*1800*/  UMOV UR6, 0x400 ;  /* 0x0000040000067882 */ /* 0x000fe20000000000 */
[----:B------:R-:W-:Y:S01]  /*1810*/  LEA.HI R3, R21, R21, RZ, 0x1 ;  /* 0x0000001515037211 */ /* 0x000fe200078f08ff */
[----:B-1----:R-:W-:Y:S01]  /*1820*/  ULEA UR6, UR37, UR6, 0x18 ;  /* 0x0000000625067291 */ /* 0x002fe2000f8ec0ff */
[----:B------:R-:W-:Y:S01]  /*1830*/  SHF.L.U32 R2, R15, 0x1f, RZ ;  /* 0x0000001f0f027819 */ /* 0x000fe200000006ff */
[----:B------:R-:W-:Y:S01]  /*1840*/  UISETP.GE.U32.AND UP0, UPT, UR4, 0x7f, UPT ;  /* 0x0000007f0400788c */ /* 0x000fe2000bf06070 */
[C---:B------:R-:W-:Y:S01]  /*1850*/  R2UR UR9, R16.reuse ;  /* 0x00000000100972ca */ /* 0x040fe200000e0000 */
[----:B------:R-:W-:Y:S01]  /*1860*/  ULEA UR8, UR23, UR6, 0x3 ;  /* 0x0000000617087291 */ /* 0x000fe2000f8e18ff */
[----:B------:R-:W-:Y:S01]  /*1870*/  IMAD.SHL.U32 R3, R3, 0x80, RZ ;  /* 0x0000008003037824 */ /* 0x000fe200078e00ff */
[----:B------:R-:W-:Y:S01]  /*1880*/  R2UR UR11, R16 ;  /* 0x00000000100b72ca */ /* 0x000fe200000e0000 */
[----:B------:R-:W-:-:S03]  /*1890*/  UMOV UR25, URZ ;  /* 0x000000ff00197c82 */ /* 0x000fc60008000000 */
[----:B------:R-:W-:-:S03]  /*18a0*/  R2UR UR35, R3 ;  /* 0x00000000032372ca */ /* 0x000fc600000e0000 */
[----:B------:R1:W2:Y:S01]  /*18b0*/  SYNCS.PHASECHK.TRANS64.TRYWAIT P0, [UR8+0x18], R2 ;  /* 0x00001802ff0075a7 */ /* 0x0002a20008001108 */
[----:B------:R-:W-:-:S09]  /*18c0*/  R2UR UR8, R20 ;  /* 0x00000000140872ca */ /* 0x000fd200000e0000 */
[----:B------:R-:W-:-:S04]  /*18d0*/  ULOP3.LUT UR35, UR9, 0xffffff00, UR35, 0xf8, !UPT ;  /* 0xffffff0009237892 */ /* 0x000fc8000f8ef823 */
[----:B------:R-:W-:Y:S01]  /*18e0*/  ULEA UR11, UR8, UR11, 0x8 ;  /* 0x0000000b080b7291 */ /* 0x000fe2000f8e40ff */
[----:B------:R-:W-:Y:S11]  /*18f0*/  BRA.U !UP0, `(.L_x_25) ;  /* 0x0000000108bc7547 */ /* 0x000ff6000b800000 */
[----:B------:R-:W-:Y:S01]  /*1900*/  UMOV UR16, UR21 ;  /* 0x0000001500107c82 */ /* 0x000fe20008000000 */
[----:B------:R-:W-:Y:S01]  /*1910*/  UMOV UR17, UR23 ;  /* 0x0000001700117c82 */ /* 0x000fe20008000000 */
[----:B------:R-:W-:-:S05]  /*1920*/  UMOV UR34, URZ ;  /* 0x000000ff00227c82 */ /* 0x000fca0008000000 */
.L_x_31:
[----:B------:R-:W-:Y:S01]  /*1930*/  ULEA UR33, UR17, UR6, 0x3 ;  /* 0x0000000611217291 */ /* 0x000fe2000f8e18ff */
[----:B------:R-:W-:Y:S01]  /*1940*/  @P5 MOV R3, 0x8000 ;  /* 0x0000800000035802 */ /* 0x000fe20000000f00 */
[----:B-12-4-:R-:W-:Y:S10]  /*1950*/  @P0 BRA `(.L_x_26) ;  /* 0x00000000000c0947 */ /* 0x016ff40003800000 */
[----:B------:R-:W-:-:S04]  /*1960*/  SHF.L.U32 R5, R15, 0x1f, RZ ;  /* 0x0000001f0f057819 */ /* 0x000fc800000006ff */
[----:B------:R-:W2:Y:S02]  /*1970*/  SYNCS.PHASECHK.TRANS64.TRYWAIT P0, [UR33+0x18], R5 ;  /* 0x00001805ff0075a7 */ /* 0x000ea40008001121 */
[----:B--2---:R-:W-:Y:S05]  /*1980*/  @!P0 BRA `(.L_x_27) ;  /* 0x0000009c001c8947 */ /* 0x004fea0003800000 */
.L_x_26:
[----:B------:R2:W-:Y:S01]  /*1990*/  @P5 SYNCS.ARRIVE.TRANS64 RZ, [UR33], R3 ;  /* 0x00000003ffff59a7 */ /* 0x0005e20008000021 */
[----:B------:R-:W-:Y:S02]  /*19a0*/  ULOP3.LUT UR8, UR22, 0x2, URZ, 0xfc, !UPT ;  /* 0x0000000216087892 */ /* 0x000fe4000f8efcff */
[----:B------:R-:W-:Y:S02]  /*19b0*/  UIADD3 UR16, UPT, UPT, UR16, 0x1, URZ ;  /* 0x0000000110107890 */ /* 0x000fe4000fffe0ff */
[----:B------:R-:W-:Y:S02]  /*19c0*/  UISETP.NE.AND UP0, UPT, UR8, 0x2, UPT ;  /* 0x000000020800788c */ /* 0x000fe4000bf05270 */
[----:B------:R-:W-:-:S07]  /*19d0*/  UISETP.NE.AND UP2, UPT, UR16, 0x1, UPT ;  /* 0x000000011000788c */ /* 0x000fce000bf45270 */
[----:B------:R-:W-:Y:S05]  /*19e0*/  BRA.U UP0, `(.L_x_28) ;  /* 0x0000000100047547 */ /* 0x000fea000b800000 */
[----:B------:R-:W-:Y:S05]  /*19f0*/  BPT.TRAP 0x1 ;  /* 0x000000040000795c */ /* 0x000fea0000300000 */
.L_x_28:
[----:B------:R-:W-:Y:S04]  /*1a00*/  BSSY.RECONVERGENT B0, `(.L_x_29) ;  /* 0x0000003000007945 */ /* 0x000fe80003800200 */
[----:B------:R-:W-:Y:S05]  /*1a10*/  @!P4 BRA `(.L_x_30) ;  /* 0x000000000004c947 */ /* 0x000fea0003800000 */
[----:B------:R-:W-:Y:S05]  /*1a20*/  BPT.TRAP 0x1 ;  /* 0x000000040000795c */ /* 0x000fea0000300000 */
.L_x_30:
[----:B------:R-:W-:Y:S05]  /*1a30*/  BSYNC.RECONVERGENT B0 ;  /* 0x0000000000007941 */ /* 0x000fea0003800200 */
.L_x_29:
[----:B------:R-:W-:Y:S02]  /*1a40*/  UIADD3 UR23, UPT, UPT, UR17, 0x1, URZ ;  /* 0x0000000111177890 */ /* 0x000fe4000fffe0ff */
[----:B------:R-:W-:Y:S02]  /*1a50*/  UIADD3 UR28, UP1, UPT, UR14, 0x80, URZ ;  /* 0x000000800e1c7890 */ /* 0x000fe4000ff3e0ff */
[----:B------:R-:W-:Y:S02]  /*1a60*/  UISETP.NE.AND UP0, UPT, UR23, 0x3, UPT ;  /* 0x000000031700788c */ /* 0x000fe4000bf05270 */
[----:B------:R-:W-:Y:S02]  /*1a70*/  ULOP3.LUT UR33, UR33, 0xfefffff8, URZ, 0xc0, !UPT ;  /* 0xfefffff821217892 */ /* 0x000fe4000f8ec0ff */
[----:B------:R-:W-:Y:S02]  /*1a80*/  USEL UR9, URZ, 0x1, UP0 ;  /* 0x00000001ff097887 */ /* 0x000fe40008000000 */
[----:B------:R-:W-:-:S02]  /*1a90*/  USEL UR23, UR23, URZ, UP0 ;  /* 0x000000ff17177287 */ /* 0x000fc40008000000 */
[----:B------:R-:W-:Y:S02]  /*1aa0*/  UIADD3 UR26, UP0, UPT, UR14, 0x180, URZ ;  /* 0x000001800e1a7890 */ /* 0x000fe4000ff1e0ff */
[----:B------:R-:W-:Y:S01]  /*1ab0*/  ULEA UR8, UR23, UR6, 0x3 ;  /* 0x0000000617087291 */ /* 0x000fe2000f8e18ff */
[----:B------:R-:W-:Y:S01]  /*1ac0*/  LOP3.LUT R15, R15, UR9, RZ, 0x3c, !PT ;  /* 0x000000090f0f7c12 */ /* 0x000fe2000f8e3cff */
[----:B------:R-:W-:Y:S02]  /*1ad0*/  UIADD3.X UR29, UPT, UPT, URZ, UR15, URZ, UP1, !UPT ;  /* 0x0000000fff1d7290 */ /* 0x000fe40008ffe4ff */
[----:B------:R-:W-:Y:S01]  /*1ae0*/  UIADD3.X UR27, UPT, UPT, URZ, UR15, URZ, UP0, !UPT ;  /* 0x0000000fff1b7290 */ /* 0x000fe200087fe4ff */
[----:B-1----:R-:W-:Y:S01]  /*1af0*/  SHF.L.U32 R2, R15, 0x1f, RZ ;  /* 0x0000001f0f027819 */ /* 0x002fe200000006ff */
[----:B------:R-:W-:Y:S01]  /*1b00*/  UMOV UR18, 0x0 ;  /* 0x0000000000127882 */ /* 0x000fe20000000000 */
[----:B------:R-:W-:Y:S01]  /*1b10*/  UMOV UR19, 0x10000000 ;  /* 0x1000000000137882 */ /* 0x000fe20000000000 */
[----:B------:R-:W-:Y:S01]  /*1b20*/  UMOV UR10, UR34 ;  /* 0x00000022000a7c82 */ /* 0x000fe20008000000 */
[----:B------:R4:W1:Y:S01]  /*1b30*/  SYNCS.PHASECHK.TRANS64.TRYWAIT P0, [UR8+0x18], R2 ;  /* 0x00001802ff0075a7 */ /* 0x0008620008001108 */
[----:B------:R-:W-:Y:S01]  /*1b40*/  ULEA UR8, UR17, UR6, 0xd ;  /* 0x0000000611087291 */ /* 0x000fe2000f8e68ff */
[----:B------:R-:W-:Y:S01]  /*1b50*/  UMOV UR12, UR36 ;  /* 0x00000024000c7c82 */ /* 0x000fe20008000000 */
[----:B------:R-:W-:-:S02]  /*1b60*/  UMOV UR9, UR33 ;  /* 0x0000002100097c82 */ /* 0x000fc40008000000 */
[----:B------:R-:W-:Y:S02]  /*1b70*/  UIADD3 UR32, UPT, UPT, UR8, 0xc400, URZ ;  /* 0x0000c40008207890 */ /* 0x000fe4000fffe0ff */
[----:B------:R-:W-:Y:S01]  /*1b80*/  UIADD3 UR8, UPT, UPT, UR8, 0x12400, URZ ;  /* 0x0001240008087890 */ /* 0x000fe2000fffe0ff */
[----:B------:R-:W-:Y:S01]  /*1b90*/  UMOV UR25, UR13 ;  /* 0x0000000d00197c82 */ /* 0x000fe20008000000 */
[----:B------:R-:W-:-:S05]  /*1ba0*/  UMOV UR17, UR23 ;  /* 0x0000001700117c82 */ /* 0x000fca0008000000 */
[----:B------:R2:W-:Y:S02]  /*1bb0*/  UTMALDG.3D.2CTA [UR32], [UR28], desc[UR18] ;  /* 0x000012201c0075b4 */ /* 0x0005e40008211000 */
[----:B------:R4:W-:Y:S01]  /*1bc0*/  UTMALDG.3D.2CTA [UR8], [UR26], desc[UR18] ;  /* 0x000012081a0075b4 */ /* 0x0009e20008211000 */
[----:B--2---:R-:W-:Y:S01]  /*1bd0*/  UIADD3 UR34, UPT, UPT, UR34, 0x40, URZ ;  /* 0x0000004022227890 */ /* 0x004fe2000fffe0ff */
[----:B------:R-:W-:Y:S11]  /*1be0*/  BRA.U UP2, `(.L_x_31) ;  /* 0xfffffffd02507547 */ /* 0x000ff6000b83ffff */
.L_x_25:
[----:B----4-:R-:W-:Y:S01]  /*1bf0*/  ULEA UR8, UR23, UR6, 0x3 ;  /* 0x0000000617087291 */ /* 0x010fe2000f8e18ff */
[----:B-1----:R-:W-:Y:S01]  /*1c00*/  SHF.L.U32 R2, R15, 0x1f, RZ ;  /* 0x0000001f0f027819 */ /* 0x002fe200000006ff */
[----:B------:R-:W-:Y:S01]  /*1c10*/  @!P1 SYNCS.ARRIVE.TRANS64.A1T0 RZ, [UR6+0x78], RZ ;  /* 0x000078ffffff99a7 */ /* 0x000fe20008100006 */
[----:B------:R-:W-:-:S06]  /*1c20*/  UISETP.GT.AND UP0, UPT, UR7, UR5, UPT ;  /* 0x000000050700728c */ /* 0x000fcc000bf04270 */
[----:B--2---:R1:W2:Y:S03]  /*1c30*/  SYNCS.PHASECHK.TRANS64.TRYWAIT P0, [UR8+0x18], R2 ;  /* 0x00001802ff0075a7 */ /* 0x0042a60008001108 */
[----:B------:R-:W-:Y:S05]  /*1c40*/  BRA.U !UP0, `(.L_x_32) ;  /* 0x0000000108bc7547 */ /* 0x000fea000b800000 */
[----:B------:R-:W-:Y:S01]  /*1c50*/  UIADD3 UR26, UPT, UPT, UR24, UR25, URZ ;  /* 0x00000019181a7290 */ /* 0x000fe2000fffe0ff */
[----:B------:R-:W-:-:S11]  /*1c60*/  UMOV UR27, UR23 ;  /* 0x00000017001b7c82 */ /* 0x000fd60008000000 */
.L_x_38:
[----:B------:R-:W-:Y:S01]  /*1c70*/  ULEA UR17, UR27, UR6, 0x3 ;  /* 0x000000061b117291 */ /* 0x000fe2000f8e18ff */
[----:B--2---:R-:W-:Y:S01]  /*1c80*/  @P5 MOV R3, 0x8000 ;  /* 0x0000800000035802 */ /* 0x004fe20000000f00 */
[----:B-12---:R-:W-:Y:S10]  /*1c90*/  @P0 BRA `(.L_x_33) ;  /* 0x00000000000c0947 */ /* 0x006ff40003800000 */
[----:B------:R-:W-:-:S04]  /*1ca0*/  SHF.L.U32 R5, R15, 0x1f, RZ ;  /* 0x0000001f0f057819 */ /* 0x000fc800000006ff */
[----:B------:R-:W2:Y:S02]  /*1cb0*/  SYNCS.PHASECHK.TRANS64.TRYWAIT P0, [UR17+0x18], R5 ;  /* 0x00001805ff0075a7 */ /* 0x000ea40008001111 */
[----:B--2---:R-:W-:Y:S05]  /*1cc0*/  @!P0 BRA `(.L_x_34) ;  /* 0x0000009800648947 */ /* 0x004fea0003800000 */
.L_x_33:
[----:B------:R2:W-:Y:S01]  /*1cd0*/  @P5 SYNCS.ARRIVE.TRANS64 RZ, [UR17], R3 ;  /* 0x00000003ffff59a7 */ /* 0x0005e20008000011 */
[----:B------:R-:W-:-:S04]  /*1ce0*/  ULOP3.LUT UR8, UR22, 0x2, URZ, 0xfc, !UPT ;  /* 0x0000000216087892 */ /* 0x000fc8000f8efcff */
[----:B------:R-:W-:-:S09]  /*1cf0*/  UISETP.NE.AND UP0, UPT, UR8, 0x2, UPT ;  /* 0x000000020800788c */ /* 0x000fd2000bf05270 */
[----:B------:R-:W-:Y:S05]  /*1d00*/  BRA.U UP0, `(.L_x_35) ;  /* 0x0000000100047547 */ /* 0x000fea000b800000 */
[----:B------:R-:W-:Y:S05]  /*1d10*/  BPT.TRAP 0x1 ;  /* 0x000000040000795c */ /* 0x000fea0000300000 */
.L_x_35:
[----:B------:R-:W-:Y:S04]  /*1d20*/  BSSY.RECONVERGENT B0, `(.L_x_36) ;  /* 0x0000003000007945 */ /* 0x000fe80003800200 */
[----:B------:R-:W-:Y:S05]  /*1d30*/  @!P4 BRA `(.L_x_37) ;  /* 0x000000000004c947 */ /* 0x000fea0003800000 */
[----:B------:R-:W-:Y:S05]  /*1d40*/  BPT.TRAP 0x1 ;  /* 0x000000040000795c */ /* 0x000fea0000300000 */
.L_x_37:
[----:B------:R-:W-:Y:S05]  /*1d50*/  BSYNC.RECONVERGENT B0 ;  /* 0x0000000000007941 */ /* 0x000fea0003800200 */
.L_x_36:
[----:B------:R-:W-:Y:S02]  /*1d60*/  UIADD3 UR23, UPT, UPT, UR27, 0x1, URZ ;  /* 0x000000011b177890 */ /* 0x000fe4000fffe0ff */
[----:B------:R-:W-:Y:S02]  /*1d70*/  UIADD3 UR32, UP1, UPT, UR14, 0x80, URZ ;  /* 0x000000800e207890 */ /* 0x000fe4000ff3e0ff */
[----:B------:R-:W-:Y:S02]  /*1d80*/  UISETP.NE.AND UP0, UPT, UR23, 0x3, UPT ;  /* 0x000000031700788c */ /* 0x000fe4000bf05270 */
[----:B------:R-:W-:Y:S02]  /*1d90*/  USHF.L.U32 UR18, UR25, 0x6, URZ ;  /* 0x0000000619127899 */ /* 0x000fe400080006ff */
[----:B------:R-:W-:Y:S02]  /*1da0*/  USEL UR9, URZ, 0x1, UP0 ;  /* 0x00000001ff097887 */ /* 0x000fe40008000000 */
[----:B------:R-:W-:-:S02]  /*1db0*/  USEL UR23, UR23, URZ, UP0 ;  /* 0x000000ff17177287 */ /* 0x000fc40008000000 */
[----:B------:R-:W-:Y:S02]  /*1dc0*/  UIADD3 UR30, UP0, UPT, UR14, 0x180, URZ ;  /* 0x000001800e1e7890 */ /* 0x000fe4000ff1e0ff */
[----:B------:R-:W-:Y:S01]  /*1dd0*/  ULEA UR8, UR23, UR6, 0x3 ;  /* 0x0000000617087291 */ /* 0x000fe2000f8e18ff */
[----:B------:R-:W-:Y:S01]  /*1de0*/  LOP3.LUT R15, R15, UR9, RZ, 0x3c, !PT ;  /* 0x000000090f0f7c12 */ /* 0x000fe2000f8e3cff */
[----:B------:R-:W-:Y:S02]  /*1df0*/  ULOP3.LUT UR17, UR17, 0xfefffff8, URZ, 0xc0, !UPT ;  /* 0xfefffff811117892 */ /* 0x000fe4000f8ec0ff */
[----:B------:R-:W-:Y:S01]  /*1e00*/  UIADD3.X UR33, UPT, UPT, URZ, UR15, URZ, UP1, !UPT ;  /* 0x0000000fff217290 */ /* 0x000fe20008ffe4ff */
[----:B-1----:R-:W-:Y:S01]  /*1e10*/  SHF.L.U32 R2, R15, 0x1f, RZ ;  /* 0x0000001f0f027819 */ /* 0x002fe200000006ff */
[----:B------:R-:W-:Y:S01]  /*1e20*/  UIADD3.X UR31, UPT, UPT, URZ, UR15, URZ, UP0, !UPT ;  /* 0x0000000fff1f7290 */ /* 0x000fe200087fe4ff */
[----:B------:R-:W-:Y:S02]  /*1e30*/  UMOV UR28, 0x0 ;  /* 0x00000000001c7882 */ /* 0x000fe40000000000 */
[----:B------:R4:W1:Y:S01]  /*1e40*/  SYNCS.PHASECHK.TRANS64.TRYWAIT P0, [UR8+0x18], R2 ;  /* 0x00001802ff0075a7 */ /* 0x0008620008001108 */
[----:B------:R-:W-:Y:S01]  /*1e50*/  ULEA UR8, UR27, UR6, 0xd ;  /* 0x000000061b087291 */ /* 0x000fe2000f8e68ff */
[----:B------:R-:W-:Y:S01]  /*1e60*/  UMOV UR29, 0x10000000 ;  /* 0x10000000001d7882 */ /* 0x000fe20000000000 */
[----:B------:R-:W-:-:S02]  /*1e70*/  UMOV UR19, UR35 ;  /* 0x0000002300137c82 */ /* 0x000fc40008000000 */
[----:B------:R-:W-:Y:S02]  /*1e80*/  UIADD3 UR16, UPT, UPT, UR8, 0xc400, URZ ;  /* 0x0000c40008107890 */ /* 0x000fe4000fffe0ff */
[----:B------:R-:W-:Y:S01]  /*1e90*/  UIADD3 UR8, UPT, UPT, UR8, 0x12400, URZ ;  /* 0x0001240008087890 */ /* 0x000fe2000fffe0ff */
[----:B------:R-:W-:Y:S01]  /*1ea0*/  UMOV UR20, UR36 ;  /* 0x0000002400147c82 */ /* 0x000fe20008000000 */
[----:B------:R-:W-:Y:S01]  /*1eb0*/  UMOV UR12, UR36 ;  /* 0x00000024000c7c82 */ /* 0x000fe20008000000 */
[----:B------:R-:W-:Y:S01]  /*1ec0*/  UMOV UR9, UR17 ;  /* 0x0000001100097c82 */ /* 0x000fe20008000000 */
[----:B------:R-:W-:Y:S01]  /*1ed0*/  UMOV UR10, UR18 ;  /* 0x00000012000a7c82 */ /* 0x000fe20008000000 */
[----:B------:R-:W-:Y:S02]  /*1ee0*/  UIADD3 UR25, UPT, UPT, UR25, 0x1, URZ ;  /* 0x0000000119197890 */ /* 0x000fe4000fffe0ff */
[----:B------:R4:W-:Y:S01]  /*1ef0*/  UTMALDG.3D.2CTA [UR16], [UR32], desc[UR28] ;  /* 0x00001c10200075b4 */ /* 0x0009e20008211000 */
[----:B------:R-:W-:Y:S01]  /*1f00*/  UMOV UR27, UR23 ;  /* 0x00000017001b7c82 */ /* 0x000fe20008000000 */
[----:B------:R-:W-:Y:S01]  /*1f10*/  UISETP.NE.AND UP0, UPT, UR25, UR26, UPT ;  /* 0x0000001a1900728c */ /* 0x000fe2000bf05270 */
[----:B------:R4:W-:Y:S08]  /*1f20*/  UTMALDG.3D.2CTA [UR8], [UR30], desc[UR28] ;  /* 0x00001c081e0075b4 */ /* 0x0009f00008211000 */
[----:B----4-:R-:W-:Y:S05]  /*1f30*/  BRA.U UP0, `(.L_x_38) ;  /* 0xfffffffd004c7547 */ /* 0x010fea000b83ffff */
.L_x_32:
[C---:B-1----:R-:W-:Y:S01]  /*1f40*/  LEA R2, R14.reuse, UR6, 0x3 ;  /* 0x000000060e027c11 */ /* 0x042fe2000f8e18ff */
[----:B------:R-:W-:Y:S01]  /*1f50*/  NOP ;  /* 0x0000000000007918 */ /* 0x000fe20000000000 */
[----:B--2---:R-:W-:Y:S02]  /*1f60*/  SHF.L.U32 R3, R13, 0x1f, RZ ;  /* 0x0000001f0d037819 */ /* 0x004fe400000006ff */
[----:B------:R-:W-:Y:S02]  /*1f70*/  LEA R4, R14, UR6, 0x4 ;  /* 0x000000060e047c11 */ /* 0x000fe4000f8e20ff */
[----:B------:R-:W1:Y:S02]  /*1f80*/  SYNCS.PHASECHK.TRANS64.TRYWAIT P0, [R2+URZ+0x80], R3 ;  /* 0x00008003020075a7 */ /* 0x000e6400080011ff */
[----:B-1----:R-:W-:Y:S05]  /*1f90*/  @!P0 BRA `(.L_x_39) ;  /* 0x0000009400c88947 */ /* 0x002fea0003800000 */
.L_x_146:
[----:B------:R-:W2:Y:S01]  /*1fa0*/  LDS.128 R4, [R4+0xf0] ;  /* 0x0000f00004047984 */ /* 0x000ea20000000c00 */
[----:B------:R-:W-:Y:S01]  /*1fb0*/  ISETP.GE.AND P0, PT, R72, 0x1, PT ;  /* 0x000000014800780c */ /* 0x000fe20003f06270 */
[----:B-1----:R-:W-:Y:S01]  /*1fc0*/  VIADD R2, R2, 0x90 ;  /* 0x0000009002027836 */ /* 0x002fe20000000000 */
[----:B------:R-:W-:Y:S01]  /*1fd0*/  @!PT LDS RZ, [RZ] ;  /* 0x00000000fffff984 */ /* 0x000fe20000000800 */
[----:B------:R-:W-:Y:S01]  /*1fe0*/  @!PT LDS RZ, [RZ] ;  /* 0x00000000fffff984 */ /* 0x000fe20000000800 */
[----:B------:R-:W-:Y:S01]  /*1ff0*/  @!PT LDS RZ, [RZ] ;  /* 0x00000000fffff984 */ /* 0x000fe20000000800 */
[----:B------:R-:W-:Y:S01]  /*2000*/  @!PT LDS RZ, [RZ] ;  /* 0x00000000fffff984 */ /* 0x000fe20000000800 */
[----:B------:R1:W-:Y:S06]  /*2010*/  MEMBAR.ALL.CTA ;  /* 0x0000000000007992 */ /* 0x0003ec0000008000 */
[----:B-1----:R-:W1:Y:S01]  /*2020*/  FENCE.VIEW.ASYNC.S ;  /* 0x00000000000073c6 */ /* 0x002e620000000000 */
[----:B------:R-:W-:-:S04]  /*2030*/  PRMT R2, RZ, 0x654, R2 ;  /* 0x00000654ff027816 */ /* 0x000fc80000000002 */
[----:B-1----:R1:W-:Y:S01]  /*2040*/  SYNCS.ARRIVE.TRANS64.RED.A1T0 RZ, [R2+URZ], RZ ;  /* 0x000000ff02ff79a7 */ /* 0x0023e200081004ff */
[----:B--2---:R-:W-:-:S13]  /*2050*/  LOP3.LUT P2, RZ, R6, 0x1, RZ, 0xc0, !PT ;  /* 0x0000000106ff7812 */ /* 0x004fda000784c0ff */
[----:B------:R-:W-:Y:S01]  /*2060*/  @P2 SHF.R.U32.HI R3, RZ, 0x10, R5 ;  /* 0x00000010ff032819 */ /* 0x000fe20000011605 */
[----:B------:R-:W-:Y:S01]  /*2070*/  VOTEU.ANY UP0, P2 ;  /* 0x0000000000ff7886 */ /* 0x000fe20001000100 */
[----:B------:R-:W-:Y:S02]  /*2080*/  @P2 MOV R11, R4 ;  /* 0x00000004000b2202 */ /* 0x000fe40000000f00 */
[----:B------:R-:W-:Y:S02]  /*2090*/  @P2 R2UR.BROADCAST UR8, R3 ;  /* 0x00000000030822ca */ /* 0x000fe400008e0000 */
[----:B------:R-:W-:-:S11]  /*20a0*/  @P2 LOP3.LUT R8, R5, 0xffff, RZ, 0xc0, !PT ;  /* 0x0000ffff05082812 */ /* 0x000fd600078ec0ff */
[----:B------:R-:W-:Y:S01]  /*20b0*/  @UP0 UMOV UR36, UR8 ;  /* 0x0000000800240c82 */ /* 0x000fe20008000000 */
[----:B-1----:R-:W-:Y:S05]  /*20c0*/  @!P0 BRA `(.L_x_40) ;  /* 0x0000000000b88947 */ /* 0x002fea0003800000 */
[----:B------:R-:W3:Y:S01]  /*20d0*/  LDC.64 R4, c[0x0][0xb18] ;  /* 0x0002c600ff047b82 */ /* 0x000ee20000000a00 */
[----:B------:R-:W-:-:S07]  /*20e0*/  ISETP.NE.AND P3, PT, R72, 0x1, PT ;  /* 0x000000014800780c */ /* 0x000fce0003f65270 */
[----:B------:R-:W1:Y:S08]  /*20f0*/  LDC.64 R6, c[0x0][0xb10] ;  /* 0x0002c400ff067b82 */ /* 0x000e700000000a00 */
[----:B------:R-:W2:Y:S08]  /*2100*/  LDC R17, c[0x0][0xb20] ;  /* 0x0002c800ff117b82 */ /* 0x000eb00000000800 */
[----:B------:R-:W4:Y:S01]  /*2110*/  LDC R18, c[0x0][0xb0c] ;  /* 0x0002c300ff127b82 */ /* 0x000f220000000800 */
[----:B---3--:R-:W-:Y:S01]  /*2120*/  IMAD.HI.U32 R22, R0, R5, RZ ;  /* 0x0000000500167227 */ /* 0x008fe200078e00ff */
[----:B------:R-:W-:-:S06]  /*2130*/  ISETP.NE.AND P0, PT, R4, 0x1, PT ;  /* 0x000000010400780c */ /* 0x000fcc0003f05270 */
[----:B------:R-:W3:Y:S01]  /*2140*/  LDC.64 R2, c[0x0][0xb28] ;  /* 0x0002ca00ff027b82 */ /* 0x000ee20000000a00 */
[----:B-1----:R-:W-:-:S04]  /*2150*/  IMAD.HI.U32 R20, R9, R6, RZ ;  /* 0x0000000609147227 */ /* 0x002fc800078e00ff */
[----:B------:R-:W-:Y:S01]  /*2160*/  IMAD.HI.U32 R24, R11, R6, RZ ;  /* 0x000000060b187227 */ /* 0x000fe200078e00ff */
[----:B------:R-:W-:Y:S02]  /*2170*/  SHF.R.U32.HI R20, RZ, R7, R20 ;  /* 0x00000007ff147219 */ /* 0x000fe40000011614 */
[----:B--2---:R-:W-:Y:S01]  /*2180*/  SHF.R.U32.HI R19, RZ, R17, R22 ;  /* 0x00000011ff137219 */ /* 0x004fe20000011616 */
[----:B------:R-:W-:Y:S01]  /*2190*/  IMAD.HI.U32 R22, R8, R5, RZ ;  /* 0x0000000508167227 */ /* 0x000fe200078e00ff */
[----:B------:R-:W-:Y:S02]  /*21a0*/  SHF.R.U32.HI R24, RZ, R7, R24 ;  /* 0x00000007ff187219 */ /* 0x000fe40000011618 */
[----:B------:R-:W-:Y:S02]  /*21b0*/  SEL R19, R0, R19, !P0 ;  /* 0x0000001300137207 */ /* 0x000fe40004000000 */
[----:B------:R-:W-:Y:S02]  /*21c0*/  SHF.R.U32.HI R17, RZ, R17, R22 ;  /* 0x00000011ff117219 */ /* 0x000fe40000011616 */
[----:B----4-:R-:W-:-:S02]  /*21d0*/  ISETP.NE.AND P1, PT, R18, 0x1, PT ;  /* 0x000000011200780c */ /* 0x010fc40003f25270 */
[----:B------:R-:W-:Y:S02]  /*21e0*/  SEL R17, R8, R17, !P0 ;  /* 0x0000001108117207 */ /* 0x000fe40004000000 */
[----:B------:R-:W-:Y:S02]  /*21f0*/  SEL R21, R9, R20, !P1 ;  /* 0x0000001409157207 */ /* 0x000fe40004800000 */
[----:B------:R-:W-:Y:S01]  /*2200*/  SEL R5, R11, R24, !P1 ;  /* 0x000000180b057207 */ /* 0x000fe20004800000 */
[----:B---3--:R-:W-:Y:S01]  /*2210*/  IMAD.HI.U32 R20, R19, R2, RZ ;  /* 0x0000000213147227 */ /* 0x008fe200078e00ff */
[----:B------:R-:W-:-:S03]  /*2220*/  IADD3 R7, PT, PT, -R17, RZ, RZ ;  /* 0x000000ff11077210 */ /* 0x000fc60007ffe1ff */
        /* <DEDUP_REMOVED lines=11> */
[----:B------:R-:W-:-:S04]  /*22e0*/  @!P0 IMAD.HI.U32 R20, R5, R2, RZ ;  /* 0x0000000205148227 */ /* 0x000fc800078e00ff */
[----:B------:R-:W-:Y:S01]  /*22f0*/  IMAD.MOV R2, RZ, RZ, -R6 ;  /* 0x000000ffff027224 */ /* 0x000fe200078e0a06 */
[----:B------:R-:W-:-:S03]  /*2300*/  @!P0 SHF.R.U32.HI R20, RZ, R3, R20 ;  /* 0x00000003ff148219 */ /* 0x000fc60000011614 */
[----:B------:R-:W-:Y:S01]  /*2310*/  IMAD R2, R72, R2, R17 ;  /* 0x0000000248027224 */ /* 0x000fe200078e0211 */
        /* <DEDUP_REMOVED lines=9> */
.L_x_40:
[----:B------:R-:W1:Y:S02]  /*23b0*/  LDCU UR8, c[0x0][0xb30] ;  /* 0x00016600ff0877ac */ /* 0x000e640008000800 */
[----:B-1----:R-:W-:-:S09]  /*23c0*/  UISETP.NE.AND UP0, UPT, UR8, 0x1, UPT ;  /* 0x000000010800788c */ /* 0x002fd2000bf05270 */
[----:B------:R-:W-:Y:S05]  /*23d0*/  BRA.U UP0, `(.L_x_41) ;  /* 0x0000000100407547 */ /* 0x000fea000b800000 */
[----:B------:R-:W1:Y:S08]  /*23e0*/  LDC.64 R4, c[0x0][0xb10] ;  /* 0x0002c400ff047b82 */ /* 0x000e700000000a00 */
[----:B------:R-:W2:Y:S08]  /*23f0*/  LDC.64 R2, c[0x0][0xb18] ;  /* 0x0002c600ff027b82 */ /* 0x000eb00000000a00 */
[----:B------:R-:W4:Y:S08]  /*2400*/  LDC R6, c[0x0][0xb20] ;  /* 0x0002c800ff067b82 */ /* 0x000f300000000800 */
[----:B------:R-:W3:Y:S01]  /*2410*/  LDC R18, c[0x0][0xb0c] ;  /* 0x0002c300ff127b82 */ /* 0x000ee20000000800 */
[----:B-1----:R-:W-:-:S05]  /*2420*/  IMAD.HI.U32 R4, R11, R4, RZ ;  /* 0x000000040b047227 */ /* 0x002fca00078e00ff */
[----:B------:R-:W-:Y:S01]  /*2430*/  SHF.R.U32.HI R4, RZ, R5, R4 ;  /* 0x00000005ff047219 */ /* 0x000fe20000011604 */
[----:B--2---:R-:W-:Y:S01]  /*2440*/  IMAD.HI.U32 R3, R8, R3, RZ ;  /* 0x0000000308037227 */ /* 0x004fe200078e00ff */
[----:B------:R-:W-:-:S04]  /*2450*/  ISETP.NE.AND P0, PT, R2, 0x1, PT ;  /* 0x000000010200780c */ /* 0x000fc80003f05270 */
[----:B----4-:R-:W-:-:S04]  /*2460*/  SHF.R.U32.HI R3, RZ, R6, R3 ;  /* 0x00000006ff037219 */ /* 0x010fc80000011603 */
[----:B------:R-:W-:Y:S02]  /*2470*/  SEL R3, R8, R3, !P0 ;  /* 0x0000000308037207 */ /* 0x000fe40004000000 */
[----:B---3--:R-:W-:-:S04]  /*2480*/  ISETP.NE.AND P1, PT, R18, 0x1, PT ;  /* 0x000000011200780c */ /* 0x008fc80003f25270 */
[----:B------:R-:W-:-:S05]  /*2490*/  SEL R4, R11, R4, !P1 ;  /* 0x000000040b047207 */ /* 0x000fca0004800000 */
[----:B------:R-:W-:Y:S02]  /*24a0*/  IMAD.IADD R5, R3, 0x1, -R4 ;  /* 0x0000000103057824 */ /* 0x000fe400078e0a04 */
[----:B------:R-:W-:Y:S02]  /*24b0*/  IMAD.IADD R3, R4, 0x1, -R3 ;  /* 0x0000000104037824 */ /* 0x000fe400078e0a03 */
[----:B------:R-:W-:Y:S02]  /*24c0*/  IMAD R11, R5, R18, R11 ;  /* 0x00000012050b7224 */ /* 0x000fe400078e020b */
[----:B------:R-:W-:-:S07]  /*24d0*/  IMAD R8, R3, R2, R8 ;  /* 0x0000000203087224 */ /* 0x000fce00078e0208 */
.L_x_41:
[----:B------:R-:W-:Y:S01]  /*24e0*/  VIADD R14, R14, 0x1 ;  /* 0x000000010e0e7836 */ /* 0x000fe20000000000 */
[----:B------:R-:W-:Y:S01]  /*24f0*/  PLOP3.LUT P1, PT, PT, PT, PT, 0x80, 0x8 ;  /* 0x000000000008781c */ /* 0x000fe20003f2f070 */
[----:B------:R-:W-:Y:S02]  /*2500*/  IMAD.IADD R21, R11, 0x1, R170 ;  /* 0x000000010b157824 */ /* 0x000fe400078e02aa */
[----:B------:R-:W-:Y:S01]  /*2510*/  IMAD.IADD R20, R8, 0x1, R147 ;  /* 0x0000000108147824 */ /* 0x000fe200078e0293 */
[----:B------:R-:W-:-:S04]  /*2520*/  ISETP.NE.AND P0, PT, R14, 0x2, PT ;  /* 0x000000020e00780c */ /* 0x000fc80003f05270 */
[----:B------:R-:W-:Y:S02]  /*2530*/  SEL R2, RZ, 0x1, P0 ;  /* 0x00000001ff027807 */ /* 0x000fe40000000000 */
[----:B------:R-:W-:Y:S02]  /*2540*/  SEL R14, R14, RZ, P0 ;  /* 0x000000ff0e0e7207 */ /* 0x000fe40000000000 */
[----:B------:R-:W-:Y:S01]  /*2550*/  LOP3.LUT R13, R13, R2, RZ, 0x3c, !PT ;  /* 0x000000020d0d7212 */ /* 0x000fe200078e3cff */
[----:B------:R-:W-:Y:S06]  /*2560*/  @P2 BRA `(.L_x_42) ;  /* 0xfffffff000642947 */ /* 0x000fec000383ffff */
[----:B------:R-:W-:Y:S01]  /*2570*/  UIADD3 UR6, UPT, UPT, UR6, 0x18, URZ ;  /* 0x0000001806067890 */ /* 0x000fe2000fffe0ff */
[----:B------:R-:W-:-:S03]  /*2580*/  SHF.L.U32 R3, R15, 0x1f, RZ ;  /* 0x0000001f0f037819 */ /* 0x000fc600000006ff */
[----:B------:R-:W-:-:S09]  /*2590*/  ULEA UR4, UR23, UR6, 0x3 ;  /* 0x0000000617047291 */ /* 0x000fd2000f8e18ff */
[----:B------:R-:W1:Y:S02]  /*25a0*/  SYNCS.PHASECHK.TRANS64.TRYWAIT P0, [UR4], R3 ;  /* 0x00000003ff0075a7 */ /* 0x000e640008001104 */
[----:B-1----:R-:W-:Y:S05]  /*25b0*/  @!P0 BRA `(.L_x_43) ;  /* 0x0000009000548947 */ /* 0x002fea0003800000 */
.L_x_148:
[----:B------:R-:W-:-:S04]  /*25c0*/  UIADD3 UR5, UPT, UPT, UR23, 0x1, URZ ;  /* 0x0000000117057890 */ /* 0x000fc8000fffe0ff */
[----:B------:R-:W-:-:S04]  /*25d0*/  UISETP.NE.AND UP0, UPT, UR5, 0x3, UPT ;  /* 0x000000030500788c */ /* 0x000fc8000bf05270 */
[----:B------:R-:W-:Y:S02]  /*25e0*/  USEL UR7, URZ, 0x1, UP0 ;  /* 0x00000001ff077887 */ /* 0x000fe40008000000 */
[----:B------:R-:W-:-:S04]  /*25f0*/  USEL UR5, UR5, URZ, UP0 ;  /* 0x000000ff05057287 */ /* 0x000fc80008000000 */
[----:B------:R-:W-:Y:S01]  /*2600*/  ULEA UR4, UR5, UR6, 0x3 ;  /* 0x0000000605047291 */ /* 0x000fe2000f8e18ff */
[----:B------:R-:W-:-:S04]  /*2610*/  LOP3.LUT R15, R15, UR7, RZ, 0x3c, !PT ;  /* 0x000000070f0f7c12 */ /* 0x000fc8000f8e3cff */
[----:B-1----:R-:W-:-:S04]  /*2620*/  SHF.L.U32 R3, R15, 0x1f, RZ ;  /* 0x0000001f0f037819 */ /* 0x002fc800000006ff */
[----:B------:R-:W1:Y:S02]  /*2630*/  SYNCS.PHASECHK.TRANS64.TRYWAIT P0, [UR4], R3 ;  /* 0x00000003ff0075a7 */ /* 0x000e640008001104 */
[----:B-1----:R-:W-:Y:S05]  /*2640*/  @!P0 BRA `(.L_x_44) ;  /* 0x0000009000488947 */ /* 0x002fea0003800000 */
.L_x_150:
[----:B------:R-:W-:-:S04]  /*2650*/  UIADD3 UR5, UPT, UPT, UR5, 0x1, URZ ;  /* 0x0000000105057890 */ /* 0x000fc8000fffe0ff */
[----:B------:R-:W-:-:S04]  /*2660*/  UISETP.NE.AND UP0, UPT, UR5, 0x3, UPT ;  /* 0x000000030500788c */ /* 0x000fc8000bf05270 */
[----:B------:R-:W-:Y:S02]  /*2670*/  USEL UR4, URZ, 0x1, UP0 ;  /* 0x00000001ff047887 */ /* 0x000fe40008000000 */
[----:B------:R-:W-:-:S04]  /*2680*/  USEL UR5, UR5, URZ, UP0 ;  /* 0x000000ff05057287 */ /* 0x000fc80008000000 */
[----:B------:R-:W-:Y:S01]  /*2690*/  ULEA UR5, UR5, UR6, 0x3 ;  /* 0x0000000605057291 */ /* 0x000fe2000f8e18ff */
[----:B-1----:R-:W-:-:S04]  /*26a0*/  LOP3.LUT R3, R15, UR4, RZ, 0x3c, !PT ;  /* 0x000000040f037c12 */ /* 0x002fc8000f8e3cff */
[----:B------:R-:W-:Y:S01]  /*26b0*/  SHF.L.U32 R3, R3, 0x1f, RZ ;  /* 0x0000001f03037819 */ /* 0x000fe200000006ff */
[----:B---3--:R-:W-:-:S07]  /*26c0*/  IMAD.U32 R0, RZ, RZ, UR5 ;  /* 0x00000005ff007e24 */ /* 0x008fce000f8e00ff */
.L_x_45:
[----:B-1----:R1:W2:Y:S02]  /*26d0*/  SYNCS.PHASECHK.TRANS64.TRYWAIT P0, [R0+URZ], R3 ;  /* 0x00000003000075a7 */ /* 0x0022a400080011ff */
[----:B--2---:R-:W-:Y:S05]  /*26e0*/  @!P0 NANOSLEEP.SYNCS 0x989680 ;  /* 0x009896800000895d */ /* 0x004fea0003900000 */
[----:B------:R-:W2:Y:S02]  /*26f0*/  @!P0 SYNCS.PHASECHK.TRANS64 P0, [R0+URZ], R3 ;  /* 0x00000003000085a7 */ /* 0x000ea400080010ff */
[----:B--2---:R-:W-:Y:S05]  /*2700*/  @P0 EXIT ;  /* 0x000000000000094d */ /* 0x004fea0003800000 */
[----:B------:R-:W-:Y:S05]  /*2710*/  BRA `(.L_x_45) ;  /* 0xfffffffc00ec7947 */ /* 0x000fea000383ffff */
.L_x_22:
[----:B------:R-:W-:-:S04]  /*2720*/  UISETP.NE.AND UP1, UPT, UR37, URZ, UPT ;  /* 0x000000ff2500728c */ /* 0x000fc8000bf25270 */
[----:B------:R-:W-:-:S09]  /*2730*/  UISETP.NE.OR UP1, UPT, UR10, 0x1, UP1 ;  /* 0x000000010a00788c */ /* 0x000fd20008f25670 */
[----:B------:R-:W-:Y:S05]  /*2740*/  BRA.U UP1, `(.L_x_46) ;  /* 0x00000005014c7547 */ /* 0x000fea000b800000 */
[----:B------:R-:W-:Y:S01]  /*2750*/  HFMA2 R11, -RZ, RZ, 0, 0 ;  /* 0x00000000ff0b7431 */ /* 0x000fe200000001ff */
[----:B------:R-:W-:Y:S01]  /*2760*/  ISETP.GE.U32.AND P2, PT, R10, 0x2, PT ;  /* 0x000000020a00780c */ /* 0x000fe20003f46070 */
[----:B------:R-:W-:Y:S01]  /*2770*/  IMAD.MOV.U32 R12, RZ, RZ, 0x1 ;  /* 0x00000001ff0c7424 */ /* 0x000fe200078e00ff */
[----:B------:R-:W-:Y:S01]  /*2780*/  CS2R R8, SRZ ;  /* 0x0000000000087805 */ /* 0x000fe2000001ff00 */
[----:B------:R-:W-:Y:S01]  /*2790*/  IMAD.MOV.U32 R3, RZ, RZ, RZ ;  /* 0x000000ffff037224 */ /* 0x000fe200078e00ff */
[----:B------:R-:W-:Y:S01]  /*27a0*/  UMOV UR4, 0x400 ;  /* 0x0000040000047882 */ /* 0x000fe20000000000 */
[----:B------:R-:W-:Y:S01]  /*27b0*/  UMOV UR6, URZ ;  /* 0x000000ff00067c82 */ /* 0x000fe20008000000 */
[----:B------:R-:W-:-:S12]  /*27c0*/  ULEA UR37, UR37, UR4, 0x18 ;  /* 0x0000000425257291 */ /* 0x000fd8000f8ec0ff */
.L_x_50:
[----:B------:R-:W-:Y:S02]  /*27d0*/  LEA R0, R3, UR37, 0x3 ;  /* 0x0000002503007c11 */ /* 0x000fe4000f8e18ff */
[----:B------:R-:W-:-:S03]  /*27e0*/  SHF.L.U32 R5, R8, 0x1f, RZ ;  /* 0x0000001f08057819 */ /* 0x000fc600000006ff */
[----:B------:R-:W-:Y:S01]  /*27f0*/  VIADD R4, R0, 0xd0 ;  /* 0x000000d000047836 */ /* 0x000fe20000000000 */
[----:B------:R-:W1:Y:S02]  /*2800*/  SYNCS.PHASECHK.TRANS64.TRYWAIT P0, [R0+URZ+0xc0], R5 ;  /* 0x0000c005000075a7 */ /* 0x000e6400080011ff */
[----:B-1----:R-:W-:Y:S05]  /*2810*/  @!P0 BRA `(.L_x_47) ;  /* 0x0000008c00ec8947 */ /* 0x002fea0003800000 */
.L_x_151:
[----:B------:R-:W-:Y:S01]  /*2820*/  ULEA UR5, UR6, UR37, 0x3 ;  /* 0x0000002506057291 */ /* 0x000fe2000f8e18ff */
[----:B------:R-:W-:Y:S01]  /*2830*/  PRMT R4, RZ, 0x654, R4 ;  /* 0x00000654ff047816 */ /* 0x000fe20000000004 */
[----:B-1----:R-:W-:Y:S01]  /*2840*/  @!P2 IMAD.MOV.U32 R5, RZ, RZ, 0x10 ;  /* 0x00000010ff05a424 */ /* 0x002fe200078e00ff */
[----:B------:R-:W-:Y:S01]  /*2850*/  SHF.L.U32 R7, R12, 0x1f, RZ ;  /* 0x0000001f0c077819 */ /* 0x000fe200000006ff */
[----:B------:R-:W-:Y:S01]  /*2860*/  UIADD3 UR4, UPT, UPT, UR5, 0x80, URZ ;  /* 0x0000008005047890 */ /* 0x000fe2000fffe0ff */
[----:B------:R1:W-:Y:S05]  /*2870*/  SYNCS.ARRIVE.TRANS64.RED.A1T0 RZ, [R4+URZ], RZ ;  /* 0x000000ff04ff79a7 */ /* 0x0003ea00081004ff */
[----:B------:R-:W-:Y:S01]  /*2880*/  IMAD.U32 R13, RZ, RZ, UR4 ;  /* 0x00000004ff0d7e24 */ /* 0x000fe2000f8e00ff */
[----:B------:R-:W2:Y:S04]  /*2890*/  SYNCS.PHASECHK.TRANS64.TRYWAIT P0, [UR5+0x90], R7 ;  /* 0x00009007ff0075a7 */ /* 0x000ea80008001105 */
[----:B------:R-:W-:Y:S01]  /*28a0*/  PRMT R13, R10, 0x654, R13 ;  /* 0x000006540a0d7816 */ /* 0x000fe2000000000d */
[----:B-12---:R-:W-:Y:S06]  /*28b0*/  @!P0 BRA `(.L_x_48) ;  /* 0x0000008c00d88947 */ /* 0x006fec0003800000 */
.L_x_153:
[----:B------:R-:W-:Y:S01]  /*28c0*/  ULEA UR4, UR6, UR37, 0x4 ;  /* 0x0000002506047291 */ /* 0x000fe2000f8e20ff */
[----:B------:R-:W-:Y:S01]  /*28d0*/  SEL R2, R13, R2, !P2 ;  /* 0x000000020d027207 */ /* 0x000fe20005000000 */
[----:B------:R-:W-:Y:S01]  /*28e0*/  UIADD3 UR5, UPT, UPT, UR5, 0x80, URZ ;  /* 0x0000008005057890 */ /* 0x000fe2000fffe0ff */
[----:B-1----:R-:W-:Y:S01]  /*28f0*/  LEA R0, R11, UR37, 0x3 ;  /* 0x000000250b007c11 */ /* 0x002fe2000f8e18ff */
[----:B------:R-:W-:Y:S01]  /*2900*/  UIADD3 UR4, UPT, UPT, UR4, 0xf0, URZ ;  /* 0x000000f004047890 */ /* 0x000fe2000fffe0ff */
[----:B------:R1:W-:Y:S01]  /*2910*/  @!P2 SYNCS.ARRIVE.TRANS64.RED RZ, [R2+URZ], R5 ;  /* 0x0000000502ffa9a7 */ /* 0x0003e200080004ff */
[----:B------:R-:W-:Y:S01]  /*2920*/  UIADD3 UR6, UPT, UPT, UR6, 0x1, URZ ;  /* 0x0000000106067890 */ /* 0x000fe2000fffe0ff */
[----:B------:R-:W-:-:S03]  /*2930*/  VIADD R3, R3, 0x1 ;  /* 0x0000000103037836 */ /* 0x000fc60000000000 */
[----:B------:R-:W-:Y:S02]  /*2940*/  UISETP.NE.AND UP0, UPT, UR6, 0x2, UPT ;  /* 0x000000020600788c */ /* 0x000fe4000bf05270 */
[----:B------:R-:W-:Y:S01]  /*2950*/  ISETP.NE.AND P0, PT, R3, 0x2, PT ;  /* 0x000000020300780c */ /* 0x000fe20003f05270 */
[----:B------:R-:W-:Y:S06]  /*2960*/  UGETNEXTWORKID.BROADCAST [UR4], [UR5] ;  /* 0x00000000040073ca */ /* 0x000fec0008000100 */
[----:B------:R-:W-:Y:S02]  /*2970*/  USEL UR4, URZ, 0x1, UP0 ;  /* 0x00000001ff047887 */ /* 0x000fe40008000000 */
[----:B------:R-:W-:-:S04]  /*2980*/  USEL UR6, UR6, URZ, UP0 ;  /* 0x000000ff06067287 */ /* 0x000fc80008000000 */
[----:B------:R-:W-:Y:S02]  /*2990*/  LOP3.LUT R12, R12, UR4, RZ, 0x3c, !PT ;  /* 0x000000040c0c7c12 */ /* 0x000fe4000f8e3cff */
[----:B-1----:R-:W-:-:S04]  /*29a0*/  SHF.L.U32 R5, R9, 0x1f, RZ ;  /* 0x0000001f09057819 */ /* 0x002fc800000006ff */
[----:B------:R-:W1:Y:S02]  /*29b0*/  SYNCS.PHASECHK.TRANS64.TRYWAIT P1, [R0+URZ+0x80], R5 ;  /* 0x00008005000075a7 */ /* 0x000e6400080211ff */
[----:B-1----:R-:W-:Y:S05]  /*29c0*/  @!P1 BRA `(.L_x_49) ;  /* 0x0000008c00ac9947 */ /* 0x002fea0003800000 */
.L_x_154:
[----:B------:R-:W-:Y:S01]  /*29d0*/  LEA R4, R11, UR37, 0x4 ;  /* 0x000000250b047c11 */ /* 0x000fe2000f8e20ff */
[----:B-1----:R-:W-:Y:S01]  /*29e0*/  VIADD R0, R0, 0x90 ;  /* 0x0000009000007836 */ /* 0x002fe20000000000 */
[----:B------:R-:W-:Y:S01]  /*29f0*/  SEL R3, R3, RZ, P0 ;  /* 0x000000ff03037207 */ /* 0x000fe20000000000 */
[----:B------:R-:W-:-:S03]  /*2a00*/  VIADD R11, R11, 0x1 ;  /* 0x000000010b0b7836 */ /* 0x000fc60000000000 */
[----:B------:R-:W1:Y:S01]  /*2a10*/  LDS.128 R4, [R4+0xf0] ;  /* 0x0000f00004047984 */ /* 0x000e620000000c00 */
[----:B------:R-:W-:Y:S02]  /*2a20*/  PRMT R0, RZ, 0x654, R0 ;  /* 0x00000654ff007816 */ /* 0x000fe40000000000 */
[C---:B------:R-:W-:Y:S01]  /*2a30*/  ISETP.NE.AND P1, PT, R11.reuse, 0x2, PT ;  /* 0x000000020b00780c */ /* 0x040fe20003f25270 */
[----:B------:R-:W-:Y:S01]  /*2a40*/  @!PT LDS RZ, [RZ] ;  /* 0x00000000fffff984 */ /* 0x000fe20000000800 */
[----:B------:R-:W-:Y:S01]  /*2a50*/  @!PT LDS RZ, [RZ] ;  /* 0x00000000fffff984 */ /* 0x000fe20000000800 */
[----:B------:R-:W-:Y:S01]  /*2a60*/  @!PT LDS RZ, [RZ] ;  /* 0x00000000fffff984 */ /* 0x000fe20000000800 */
[----:B------:R-:W-:Y:S01]  /*2a70*/  @!PT LDS RZ, [RZ] ;  /* 0x00000000fffff984 */ /* 0x000fe20000000800 */
[----:B------:R2:W-:Y:S06]  /*2a80*/  MEMBAR.ALL.CTA ;  /* 0x0000000000007992 */ /* 0x0005ec0000008000 */
[----:B--2---:R-:W2:Y:S01]  /*2a90*/  FENCE.VIEW.ASYNC.S ;  /* 0x00000000000073c6 */ /* 0x004ea20000000000 */
[----:B------:R-:W-:Y:S01]  /*2aa0*/  SEL R11, R11, RZ, P1 ;  /* 0x000000ff0b0b7207 */ /* 0x000fe20000800000 */
[----:B--2---:R2:W-:Y:S01]  /*2ab0*/  SYNCS.ARRIVE.TRANS64.RED.A1T0 RZ, [R0+URZ], RZ ;  /* 0x000000ff00ff79a7 */ /* 0x0045e200081004ff */
[----:B-1----:R-:W-:-:S02]  /*2ac0*/  LOP3.LUT P3, RZ, R6, 0x1, RZ, 0xc0, !PT ;  /* 0x0000000106ff7812 */ /* 0x002fc4000786c0ff */
[----:B------:R-:W-:-:S04]  /*2ad0*/  SEL R5, RZ, 0x1, P0 ;  /* 0x00000001ff057807 */ /* 0x000fc80000000000 */
[----:B------:R-:W-:Y:S02]  /*2ae0*/  LOP3.LUT R8, R8, R5, RZ, 0x3c, !PT ;  /* 0x0000000508087212 */ /* 0x000fe400078e3cff */
[----:B--2---:R-:W-:-:S04]  /*2af0*/  SEL R0, RZ, 0x1, P1 ;  /* 0x00000001ff007807 */ /* 0x004fc80000800000 */
[----:B------:R-:W-:Y:S01]  /*2b00*/  LOP3.LUT R9, R9, R0, RZ, 0x3c, !PT ;  /* 0x0000000009097212 */ /* 0x000fe200078e3cff */
[----:B------:R-:W-:Y:S06]  /*2b10*/  @P3 BRA `(.L_x_50) ;  /* 0xfffffffc002c3947 */ /* 0x000fec000383ffff */
[----:B------:R-:W-:Y:S01]  /*2b20*/  ULEA UR5, UR6, UR37, 0x3 ;  /* 0x0000002506057291 */ /* 0x000fe2000f8e18ff */
[----:B------:R-:W-:-:S08]  /*2b30*/  SHF.L.U32 R3, R12, 0x1f, RZ ;  /* 0x0000001f0c037819 */ /* 0x000fd000000006ff */
[----:B------:R-:W1:Y:S02]  /*2b40*/  SYNCS.PHASECHK.TRANS64 P0, [UR5+0x90], R3 ;  /* 0x00009003ff0075a7 */ /* 0x000e640008001005 */
[----:B-1----:R-:W-:Y:S05]  /*2b50*/  @P0 BRA `(.L_x_51) ;  /* 0x0000000000080947 */ /* 0x002fea0003800000 */
[----:B------:R-:W1:Y:S02]  /*2b60*/  SYNCS.PHASECHK.TRANS64.TRYWAIT P0, [UR5+0x90], R3 ;  /* 0x00009003ff0075a7 */ /* 0x000e640008001105 */
[----:B-1----:R-:W-:Y:S05]  /*2b70*/  @!P0 BRA `(.L_x_52) ;  /* 0x0000008c00548947 */ /* 0x002fea0003800000 */
.L_x_51:
[----:B------:R-:W-:-:S04]  /*2b80*/  UIADD3 UR4, UPT, UPT, UR6, 0x1, URZ ;  /* 0x0000000106047890 */ /* 0x000fc8000fffe0ff */
[----:B------:R-:W-:-:S04]  /*2b90*/  UISETP.NE.AND UP0, UPT, UR4, 0x2, UPT ;  /* 0x000000020400788c */ /* 0x000fc8000bf05270 */
[----:B------:R-:W-:Y:S02]  /*2ba0*/  USEL UR7, URZ, 0x1, UP0 ;  /* 0x00000001ff077887 */ /* 0x000fe40008000000 */
[----:B------:R-:W-:-:S04]  /*2bb0*/  USEL UR4, UR4, URZ, UP0 ;  /* 0x000000ff04047287 */ /* 0x000fc80008000000 */
[----:B------:R-:W-:Y:S01]  /*2bc0*/  ULEA UR4, UR4, UR37, 0x3 ;  /* 0x0000002504047291 */ /* 0x000fe2000f8e18ff */
[----:B-1----:R-:W-:-:S04]  /*2bd0*/  LOP3.LUT R3, R12, UR7, RZ, 0x3c, !PT ;  /* 0x000000070c037c12 */ /* 0x002fc8000f8e3cff */
[----:B------:R-:W-:-:S04]  /*2be0*/  SHF.L.U32 R0, R3, 0x1f, RZ ;  /* 0x0000001f03007819 */ /* 0x000fc800000006ff */
[----:B------:R-:W1:Y:S02]  /*2bf0*/  SYNCS.PHASECHK.TRANS64 P0, [UR4+0x90], R0 ;  /* 0x00009000ff0075a7 */ /* 0x000e640008001004 */
[----:B-1----:R-:W-:Y:S05]  /*2c00*/  @P0 EXIT ;  /* 0x000000000000094d */ /* 0x002fea0003800000 */
[----:B------:R-:W-:Y:S02]  /*2c10*/  SHF.L.U32 R3, R3, 0x1f, RZ ;  /* 0x0000001f03037819 */ /* 0x000fe400000006ff */
[----:B------:R-:W-:-:S07]  /*2c20*/  MOV R0, UR4 ;  /* 0x0000000400007c02 */ /* 0x000fce0008000f00 */
.L_x_53:
[----:B-1----:R1:W2:Y:S02]  /*2c30*/  SYNCS.PHASECHK.TRANS64.TRYWAIT P0, [R0+URZ+0x90], R3 ;  /* 0x00009003000075a7 */ /* 0x0022a400080011ff */
[----:B--2---:R-:W-:Y:S05]  /*2c40*/  @!P0 NANOSLEEP.SYNCS 0x989680 ;  /* 0x009896800000895d */ /* 0x004fea0003900000 */
[----:B------:R-:W2:Y:S02]  /*2c50*/  @!P0 SYNCS.PHASECHK.TRANS64 P0, [R0+URZ+0x90], R3 ;  /* 0x00009003000085a7 */ /* 0x000ea400080010ff */
[----:B--2---:R-:W-:Y:S05]  /*2c60*/  @P0 EXIT ;  /* 0x000000000000094d */ /* 0x004fea0003800000 */
[----:B------:R-:W-:Y:S05]  /*2c70*/  BRA `(.L_x_53) ;  /* 0xfffffffc00ec7947 */ /* 0x000fea000383ffff */
.L_x_46:
[----:B------:R-:W-:Y:S05]  /*2c80*/  BRA.U UP4, `(.L_x_54) ;  /* 0x0000001104587547 */ /* 0x000fea000b800000 */
[----:B------:R-:W-:Y:S01]  /*2c90*/  UMOV UR6, 0x40 ;  /* 0x0000004000067882 */ /* 0x000fe20000000000 */
[----:B------:R-:W-:Y:S01]  /*2ca0*/  NOP ;  /* 0x0000000000007918 */ /* 0x000fe20000000000 */
[----:B------:R-:W-:Y:S01]  /*2cb0*/  ULEA UR6, UR37, UR6, 0x18 ;  /* 0x0000000625067291 */ /* 0x000fe2000f8ec0ff */
[----:B------:R-:W-:Y:S02]  /*2cc0*/  UMOV UR7, 0x400 ;  /* 0x0000040000077882 */ /* 0x000fe40000000000 */
[----:B------:R-:W-:-:S06]  /*2cd0*/  ULEA UR37, UR37, UR7, 0x18 ;  /* 0x0000000725257291 */ /* 0x000fcc000f8ec0ff */
[----:B------:R-:W1:Y:S02]  /*2ce0*/  LDS.U8 R2, [UR6+0x1c] ;  /* 0x00001c06ff027984 */ /* 0x000e640008000000 */
[----:B-1----:R-:W-:-:S13]  /*2cf0*/  ISETP.NE.AND P0, PT, R2, RZ, PT ;  /* 0x000000ff0200720c */ /* 0x002fda0003f05270 */
[----:B------:R-:W-:Y:S05]  /*2d00*/  @P0 BRA `(.L_x_55) ;  /* 0x0000000400080947 */ /* 0x000fea0003800000 */
[----:B------:R-:W-:Y:S02]  /*2d10*/  UISETP.NE.U32.AND UP0, UPT, UR5, 0x1, UPT ;  /* 0x000000010500788c */ /* 0x000fe4000bf05070 */
[----:B------:R-:W-:-:S07]  /*2d20*/  UIADD3 UR8, UPT, UPT, UR6, 0x8, URZ ;  /* 0x0000000806087890 */ /* 0x000fce000fffe0ff */
[----:B------:R-:W-:Y:S05]  /*2d30*/  BRA.U !UP0, `(.L_x_56) ;  /* 0x00000001089c7547 */ /* 0x000fea000b800000 */
[----:B------:R-:W-:Y:S01]  /*2d40*/  ELECT P0, URZ, PT ;  /* 0x0000000000ff782f */ /* 0x000fe20003800000 */
[----:B------:R-:W-:-:S12]  /*2d50*/  BSSY B0, `(.L_x_56) ;  /* 0x0000025000007945 */ /* 0x000fd80003800000 */
[----:B------:R-:W-:Y:S05]  /*2d60*/  @!P0 BRA `(.L_x_57) ;  /* 0x00000000008c8947 */ /* 0x000fea0003800000 */
[----:B------:R-:W-:-:S05]  /*2d70*/  UMOV UR7, 0x10 ;  /* 0x0000001000077882 */ /* 0x000fca0000000000 */
[----:B------:R-:W-:Y:S04]  /*2d80*/  DEPBAR.LE SB1, 0x36 ;  /* 0x00009d800000791a */ /* 0x000fe80000000000 */
[----:B------:R-:W1:Y:S02]  /*2d90*/  UTCATOMSWS.2CTA.FIND_AND_SET.ALIGN UP1, UR7, UR7 ;  /* 0x00000007000775e3 */ /* 0x000e640008220800 */
[----:B-1----:R-:W-:Y:S01]  /*2da0*/  MOV R11, UR7 ;  /* 0x00000007000b7c02 */ /* 0x002fe20008000f00 */
[----:B------:R-:W-:Y:S06]  /*2db0*/  BRA.U UP1, `(.L_x_58) ;  /* 0x0000000101187547 */ /* 0x000fec000b800000 */
.L_x_59:
[----:B------:R-:W-:Y:S05]  /*2dc0*/  NANOSLEEP 0x64 ;  /* 0x000000640000795d */ /* 0x000fea0003800000 */
[----:B------:R-:W-:-:S05]  /*2dd0*/  UMOV UR7, 0x10 ;  /* 0x0000001000077882 */ /* 0x000fca0000000000 */
[----:B------:R-:W-:Y:S04]  /*2de0*/  DEPBAR.LE SB1, 0x36 ;  /* 0x00009d800000791a */ /* 0x000fe80000000000 */
[----:B------:R-:W1:Y:S02]  /*2df0*/  UTCATOMSWS.2CTA.FIND_AND_SET.ALIGN UP1, UR7, UR7 ;  /* 0x00000007000775e3 */ /* 0x000e640008220800 */
[----:B-1----:R-:W-:Y:S01]  /*2e00*/  MOV R11, UR7 ;  /* 0x00000007000b7c02 */ /* 0x002fe20008000f00 */
[----:B------:R-:W-:Y:S05]  /*2e10*/  BRA.U !UP1, `(.L_x_59) ;  /* 0xfffffffd09e87547 */ /* 0x000fea000b83ffff */
.L_x_58:
[----:B------:R-:W1:Y:S01]  /*2e20*/  LDS R5, [UR6+0x10] ;  /* 0x00001006ff057984 */ /* 0x000e620008000800 */
[----:B------:R-:W-:Y:S01]  /*2e30*/  IMAD.U32 R3, RZ, RZ, UR37 ;  /* 0x00000025ff037e24 */ /* 0x000fe2000f8e00ff */
[----:B------:R-:W-:-:S03]  /*2e40*/  MOV R2, UR4 ;  /* 0x0000000400027c02 */ /* 0x000fc60008000f00 */
[----:B------:R-:W-:Y:S01]  /*2e50*/  VIADD R3, R3, 0x110 ;  /* 0x0000011003037836 */ /* 0x000fe20000000000 */
[----:B-1----:R-:W-:-:S04]  /*2e60*/  SHF.L.U32 R5, R5, 0x1f, RZ ;  /* 0x0000001f05057819 */ /* 0x002fc800000006ff */
[----:B------:R-:W1:Y:S02]  /*2e70*/  SYNCS.PHASECHK.TRANS64.TRYWAIT P0, [UR6+0x8], R5 ;  /* 0x00000805ff0075a7 */ /* 0x000e640008001106 */
[----:B-1----:R-:W-:Y:S05]  /*2e80*/  @P0 BRA `(.L_x_60) ;  /* 0x0000000000080947 */ /* 0x002fea0003800000 */
[----:B------:R-:W1:Y:S02]  /*2e90*/  SYNCS.PHASECHK.TRANS64.TRYWAIT P0, [UR6+0x8], R5 ;  /* 0x00000805ff0075a7 */ /* 0x000e640008001106 */
[----:B-1----:R-:W-:Y:S05]  /*2ea0*/  @!P0 BRA `(.L_x_61) ;  /* 0x0000008800a08947 */ /* 0x002fea0003800000 */
.L_x_60:
[----:B-1----:R-:W-:Y:S01]  /*2eb0*/  HFMA2 R4, -RZ, RZ, 0, 5.9604644775390625e-08 ;  /* 0x00000001ff047431 */ /* 0x002fe200000001ff */
[----:B------:R-:W-:Y:S01]  /*2ec0*/  UPRMT UR7, UR4, 0x654, UR8 ;  /* 0x0000065404077896 */ /* 0x000fe20008000008 */
[----:B------:R-:W-:Y:S01]  /*2ed0*/  IMAD.MOV.U32 R6, RZ, RZ, 0xffff ;  /* 0x0000ffffff067424 */ /* 0x000fe200078e00ff */
[----:B------:R-:W-:Y:S01]  /*2ee0*/  PRMT R2, R2, 0x654, R3 ;  /* 0x0000065402027816 */ /* 0x000fe20000000003 */
[----:B------:R-:W-:Y:S02]  /*2ef0*/  IMAD.MOV.U32 R5, RZ, RZ, 0x4 ;  /* 0x00000004ff057424 */ /* 0x000fe400078e00ff */
[----:B------:R-:W-:Y:S01]  /*2f00*/  IMAD.SHL.U32 R9, R11, 0x20, RZ ;  /* 0x000000200b097824 */ /* 0x000fe200078e00ff */
[----:B------:R-:W-:Y:S02]  /*2f10*/  MOV R3, UR7 ;  /* 0x0000000700037c02 */ /* 0x000fe40008000f00 */
[-C--:B------:R-:W-:Y:S01]  /*2f20*/  SHF.L.U32 R7, R6, R11.reuse, RZ ;  /* 0x0000000b06077219 */ /* 0x080fe200000006ff */
[----:B------:R1:W-:Y:S01]  /*2f30*/  SYNCS.ARRIVE.TRANS64.RED RZ, [UR7], R5 ;  /* 0x00000005ffff79a7 */ /* 0x0003e20008000407 */
[----:B------:R-:W-:Y:S01]  /*2f40*/  SHF.L.U32 R6, R4, R11, RZ ;  /* 0x0000000b04067219 */ /* 0x000fe200000006ff */
[----:B------:R1:W-:Y:S04]  /*2f50*/  STS [UR37+0x110], R9 ;  /* 0x00011009ff007988 */ /* 0x0003e80008000825 */
[----:B------:R1:W-:Y:S04]  /*2f60*/  STAS [R2.64], R11 ;  /* 0x0000000b02007dbd */ /* 0x0003e8000c0008ff */
[----:B------:R1:W-:Y:S04]  /*2f70*/  ATOMS.OR RZ, [UR6+0x14], R7 ;  /* 0x00001407ffff798c */ /* 0x0003e8000b000006 */
[----:B------:R1:W-:Y:S04]  /*2f80*/  ATOMS.OR RZ, [UR6+0x18], R6 ;  /* 0x00001806ffff798c */ /* 0x0003e8000b000006 */
[----:B------:R1:W-:Y:S02]  /*2f90*/  ATOMS.XOR RZ, [UR6+0x10], R4 ;  /* 0x00001004ffff798c */ /* 0x0003e4000b800006 */
.L_x_57:
[----:B------:R-:W-:Y:S05]  /*2fa0*/  BSYNC B0 ;  /* 0x0000000000007941 */ /* 0x000fea0003800000 */
.L_x_56:
[----:B------:R-:W-:Y:S05]  /*2fb0*/  BRA.U UP0, `(.L_x_62) ;  /* 0x00000001006c7547 */ /* 0x000fea000b800000 */
[----:B------:R-:W-:-:S03]  /*2fc0*/  UMOV UR7, 0xffffffff ;  /* 0xffffffff00077882 */ /* 0x000fc60000000000 */
[----:B------:R-:W-:Y:S05]  /*2fd0*/  BRA.DIV UR7, `(.L_x_63) ;  /* 0x0000008a076c7947 */ /* 0x000fea000b800000 */
[----:B------:R-:W-:-:S13]  /*2fe0*/  ELECT P6, URZ, PT ;  /* 0x0000000000ff782f */ /* 0x000fda00038c0000 */
.L_x_158:
[----:B------:R-:W-:Y:S05]  /*2ff0*/  @!P6 BRA `(.L_x_62) ;  /* 0x00000000005ce947 */ /* 0x000fea0003800000 */
[----:B-1----:R-:W1:Y:S02]  /*3000*/  LDS R3, [UR6+0x10] ;  /* 0x00001006ff037984 */ /* 0x002e640008000800 */
[----:B-1----:R-:W-:-:S04]  /*3010*/  SHF.L.U32 R3, R3, 0x1f, RZ ;  /* 0x0000001f03037819 */ /* 0x002fc800000006ff */
[----:B------:R-:W1:Y:S02]  /*3020*/  SYNCS.PHASECHK.TRANS64.TRYWAIT P0, [UR6+0x8], R3 ;  /* 0x00000803ff0075a7 */ /* 0x000e640008001106 */
[----:B-1----:R-:W-:Y:S05]  /*3030*/  @P0 BRA `(.L_x_64) ;  /* 0x0000000000080947 */ /* 0x002fea0003800000 */
[----:B------:R-:W1:Y:S02]  /*3040*/  SYNCS.PHASECHK.TRANS64.TRYWAIT P0, [UR6+0x8], R3 ;  /* 0x00000803ff0075a7 */ /* 0x000e640008001106 */
[----:B-1----:R-:W-:Y:S05]  /*3050*/  @!P0 BRA `(.L_x_65) ;  /* 0x00000088006c8947 */ /* 0x002fea0003800000 */
.L_x_64:
[----:B------:R-:W2:Y:S01]  /*3060*/  LDS R5, [UR37+0x110] ;  /* 0x00011025ff057984 */ /* 0x000ea20008000800 */
[----:B-1----:R-:W-:Y:S02]  /*3070*/  HFMA2 R2, -RZ, RZ, 0, 5.9604644775390625e-08 ;  /* 0x00000001ff027431 */ /* 0x002fe400000001ff */
[----:B------:R-:W-:Y:S01]  /*3080*/  IMAD.MOV.U32 R3, RZ, RZ, 0xffff ;  /* 0x0000ffffff037424 */ /* 0x000fe200078e00ff */
[----:B------:R-:W-:Y:S01]  /*3090*/  UPRMT UR7, UR4, 0x654, UR8 ;  /* 0x0000065404077896 */ /* 0x000fe20008000008 */
[----:B--2---:R-:W-:-:S03]  /*30a0*/  IMAD.SHL.U32 R4, R5, 0x20, RZ ;  /* 0x0000002005047824 */ /* 0x004fc600078e00ff */
[-C--:B------:R-:W-:Y:S02]  /*30b0*/  SHF.L.U32 R3, R3, R5.reuse, RZ ;  /* 0x0000000503037219 */ /* 0x080fe400000006ff */
[----:B------:R-:W-:Y:S01]  /*30c0*/  SHF.L.U32 R5, R2, R5, RZ ;  /* 0x0000000502057219 */ /* 0x000fe200000006ff */
[----:B------:R2:W-:Y:S04]  /*30d0*/  STS [UR37+0x110], R4 ;  /* 0x00011004ff007988 */ /* 0x0005e80008000825 */
[----:B------:R2:W-:Y:S04]  /*30e0*/  ATOMS.OR RZ, [UR6+0x14], R3 ;  /* 0x00001403ffff798c */ /* 0x0005e8000b000006 */
[----:B------:R2:W-:Y:S01]  /*30f0*/  ATOMS.OR RZ, [UR6+0x18], R5 ;  /* 0x00001805ffff798c */ /* 0x0005e2000b000006 */
[----:B------:R-:W-:Y:S03]  /*3100*/  SYNCS.ARRIVE.TRANS64.RED.A1T0 RZ, [UR7], RZ ;  /* 0x000000ffffff79a7 */ /* 0x000fe60008100407 */
[----:B------:R2:W-:Y:S01]  /*3110*/  ATOMS.XOR RZ, [UR6+0x10], R2 ;  /* 0x00001002ffff798c */ /* 0x0005e2000b800006 */
[----:B------:R-:W-:Y:S05]  /*3120*/  BRA `(.L_x_62) ;  /* 0x0000000000107947 */ /* 0x000fea0003800000 */
.L_x_55:
[----:B------:R-:W-:-:S05]  /*3130*/  MOV R2, 0xffffffff ;  /* 0xffffffff00027802 */ /* 0x000fca0000000f00 */
[----:B------:R1:W-:Y:S02]  /*3140*/  STS [UR37+0x110], R2 ;  /* 0x00011002ff007988 */ /* 0x0003e40008000825 */
[----:B-1----:R-:W-:Y:S02]  /*3150*/  MOV R2, 0x3170 ;  /* 0x0000317000027802 */ /* 0x002fe40000000f00 */
[----:B-----5:R-:W-:Y:S05]  /*3160*/  CALL.REL.NOINC `($__internal_1_$__cuda_sm10x_tcgen05_guardrail_trap_phase_invalid_during_alloc) ;  /* 0x00000090000c7944 */ /* 0x020fea0003c00000 */
.L_x_62:
[----:B------:R-:W-:Y:S05]  /*3170*/  WARPSYNC.ALL ;  /* 0x0000000000007948 */ /* 0x000fea0003800000 */
[----:B------:R-:W3:Y:S01]  /*3180*/  S2UR UR8, SR_CgaCtaId ;  /* 0x00000000000879c3 */ /* 0x000ee20000008800 */
[----:B------:R-:W-:Y:S01]  /*3190*/  UMOV UR6, 0x400 ;  /* 0x0000040000067882 */ /* 0x000fe20000000000 */
[----:B------:R-:W-:-:S06]  /*31a0*/  NOP ;  /* 0x0000000000007918 */ /* 0x000fcc0000000000 */
[----:B------:R-:W-:Y:S06]  /*31b0*/  BAR.ARV 0x6, 0xa0 ;  /* 0x0182800000007b1d */ /* 0x000fec0000002000 */
[----:B------:R-:W-:Y:S01]  /*31c0*/  LOP3.LUT R0, R0, 0xffff, RZ, 0xc0, !PT ;  /* 0x0000ffff00007812 */ /* 0x000fe200078ec0ff */
[----:B-1----:R-:W-:Y:S01]  /*31d0*/  IMAD.MOV.U32 R9, RZ, RZ, 0x1 ;  /* 0x00000001ff097424 */ /* 0x002fe200078e00ff */
[----:B------:R-:W-:Y:S01]  /*31e0*/  LOP3.LUT R8, R8, 0xffff, RZ, 0xc0, !PT ;  /* 0x0000ffff08087812 */ /* 0x000fe200078ec0ff */
[----:B------:R-:W-:Y:S01]  /*31f0*/  UMOV UR22, URZ ;  /* 0x000000ff00167c82 */ /* 0x000fe20008000000 */
[----:B------:R-:W-:Y:S01]  /*3200*/  R2UR UR12, R0 ;  /* 0x00000000000c72ca */ /* 0x000fe200000e0000 */
[----:B------:R-:W-:Y:S01]  /*3210*/  UMOV UR21, URZ ;  /* 0x000000ff00157c82 */ /* 0x000fe20008000000 */
[----:B------:R-:W-:Y:S01]  /*3220*/  R2UR UR13, R8 ;  /* 0x00000000080d72ca */ /* 0x000fe200000e0000 */
[----:B------:R-:W-:Y:S01]  /*3230*/  IMAD.MOV.U32 R8, RZ, RZ, RZ ;  /* 0x000000ffff087224 */ /* 0x000fe200078e00ff */
[----:B------:R-:W-:Y:S01]  /*3240*/  UMOV UR20, URZ ;  /* 0x000000ff00147c82 */ /* 0x000fe20008000000 */
[----:B------:R-:W-:-:S02]  /*3250*/  UISETP.NE.AND UP2, UPT, UR5, URZ, UPT ;  /* 0x000000ff0500728c */ /* 0x000fc4000bf45270 */
[----:B---3--:R-:W-:Y:S01]  /*3260*/  ULEA UR8, UR8, UR6, 0x18 ;  /* 0x0000000608087291 */ /* 0x008fe2000f8ec0ff */
[----:B------:R-:W1:Y:S03]  /*3270*/  LDCU UR6, c[0x0][0x38c] ;  /* 0x00007180ff0677ac */ /* 0x000e660008000800 */
[----:B------:R-:W-:Y:S02]  /*3280*/  UIADD3 UR14, UPT, UPT, UR8, 0xc400, URZ ;  /* 0x0000c400080e7890 */ /* 0x000fe4000fffe0ff */
[----:B------:R-:W-:-:S03]  /*3290*/  UIADD3 UR15, UPT, UPT, UR8, 0x12400, URZ ;  /* 0x00012400080f7890 */ /* 0x000fc6000fffe0ff */
[----:B--2---:R-:W2:Y:S01]  /*32a0*/  LDS R2, [UR8+0x110] ;  /* 0x00011008ff027984 */ /* 0x004ea20008000800 */
[----:B------:R-:W-:Y:S02]  /*32b0*/  USHF.R.U32.HI UR14, URZ, 0x4, UR14 ;  /* 0x00000004ff0e7899 */ /* 0x000fe4000801160e */
[----:B------:R-:W-:Y:S02]  /*32c0*/  USHF.R.U32.HI UR15, URZ, 0x4, UR15 ;  /* 0x00000004ff0f7899 */ /* 0x000fe4000801160f */
[----:B------:R-:W-:Y:S02]  /*32d0*/  ULOP3.LUT UR14, UR14, 0x3fff, URZ, 0xc0, !UPT ;  /* 0x00003fff0e0e7892 */ /* 0x000fe4000f8ec0ff */
[----:B------:R-:W-:Y:S02]  /*32e0*/  ULOP3.LUT UR15, UR15, 0x3fff, URZ, 0xc0, !UPT ;  /* 0x00003fff0f0f7892 */ /* 0x000fe4000f8ec0ff */
[----:B------:R-:W-:Y:S02]  /*32f0*/  ULOP3.LUT UR14, UR14, 0x10000, URZ, 0xfc, !UPT ;  /* 0x000100000e0e7892 */ /* 0x000fe4000f8efcff */
[----:B-1----:R-:W-:-:S02]  /*3300*/  UIADD3 UR6, UPT, UPT, UR6, 0x3f, URZ ;  /* 0x0000003f06067890 */ /* 0x002fc4000fffe0ff */
[----:B------:R-:W-:Y:S02]  /*3310*/  ULOP3.LUT UR15, UR15, 0x10000, URZ, 0xfc, !UPT ;  /* 0x000100000f0f7892 */ /* 0x000fe4000f8efcff */
[----:B------:R-:W-:Y:S01]  /*3320*/  USHF.R.S32.HI UR7, URZ, 0x1f, UR6 ;  /* 0x0000001fff077899 */ /* 0x000fe20008011406 */
[----:B------:R-:W-:Y:S01]  /*3330*/  UMOV UR28, 0x0 ;  /* 0x00000000001c7882 */ /* 0x000fe20000000000 */
[----:B------:R-:W-:Y:S02]  /*3340*/  UMOV UR29, 0x10400490 ;  /* 0x10400490001d7882 */ /* 0x000fe40000000000 */
[----:B------:R-:W-:Y:S01]  /*3350*/  ULEA.HI UR7, UR7, UR6, URZ, 0x6 ;  /* 0x0000000607077291 */ /* 0x000fe2000f8f30ff */
[----:B------:R-:W-:Y:S01]  /*3360*/  UMOV UR26, 0x0 ;  /* 0x00000000001a7882 */ /* 0x000fe20000000000 */
[----:B------:R-:W-:Y:S02]  /*3370*/  UMOV UR27, 0x10400490 ;  /* 0x10400490001b7882 */ /* 0x000fe40000000000 */
[----:B------:R-:W-:-:S04]  /*3380*/  USHF.R.S32.HI UR7, URZ, 0x6, UR7 ;  /* 0x00000006ff077899 */ /* 0x000fc80008011407 */
[----:B------:R-:W-:-:S04]  /*3390*/  UISETP.LT.AND UP0, UPT, UR7, 0x1, UPT ;  /* 0x000000010700788c */ /* 0x000fc8000bf01270 */
[----:B------:R-:W-:Y:S01]  /*33a0*/  USEL UR23, UR7, 0x1, !UP0 ;  /* 0x0000000107177887 */ /* 0x000fe2000c000000 */
[----:B--2---:R-:W-:Y:S02]  /*33b0*/  R2UR UR24, R2 ;  /* 0x00000000021872ca */ /* 0x004fe400000e0000 */
[----:B------:R-:W-:-:S13]  /*33c0*/  CS2R R2, SRZ ;  /* 0x0000000000027805 */ /* 0x000fda000001ff00 */
.L_x_73:
[C---:B------:R-:W-:Y:S02]  /*33d0*/  LEA R0, R8.reuse, UR8, 0x3 ;  /* 0x0000000808007c11 */ /* 0x040fe4000f8e18ff */
[----:B------:R-:W-:Y:S02]  /*33e0*/  SHF.L.U32 R5, R3, 0x1f, RZ ;  /* 0x0000001f03057819 */ /* 0x000fe400000006ff */
[----:B------:R-:W-:Y:S02]  /*33f0*/  LEA R4, R8, UR8, 0x4 ;  /* 0x0000000808047c11 */ /* 0x000fe4000f8e20ff */
[----:B------:R-:W1:Y:S02]  /*3400*/  SYNCS.PHASECHK.TRANS64.TRYWAIT P0, [R0+URZ+0x80], R5 ;  /* 0x00008005000075a7 */ /* 0x000e6400080011ff */
[----:B-1-34-:R-:W-:Y:S05]  /*3410*/  @!P0 BRA `(.L_x_66) ;  /* 0x0000008400948947 */ /* 0x01afea0003800000 */
.L_x_159:
[----:B-1----:R-:W1:Y:S01]  /*3420*/  LDS.128 R4, [R4+0xf0] ;  /* 0x0000f00004047984 */ /* 0x002e620000000c00 */
[----:B------:R-:W-:Y:S02]  /*3430*/  VIADD R0, R0, 0x90 ;  /* 0x0000009000007836 */ /* 0x000fe40000000000 */
[----:B------:R-:W-:Y:S01]  /*3440*/  VIADD R8, R8, 0x1 ;  /* 0x0000000108087836 */ /* 0x000fe20000000000 */
[----:B------:R-:W-:Y:S01]  /*3450*/  @!PT LDS RZ, [RZ] ;  /* 0x00000000fffff984 */ /* 0x000fe20000000800 */
[----:B------:R-:W-:Y:S01]  /*3460*/  @!PT LDS RZ, [RZ] ;  /* 0x00000000fffff984 */ /* 0x000fe20000000800 */
[----:B------:R-:W-:Y:S01]  /*3470*/  @!PT LDS RZ, [RZ] ;  /* 0x00000000fffff984 */ /* 0x000fe20000000800 */
[----:B------:R-:W-:Y:S01]  /*3480*/  @!PT LDS RZ, [RZ] ;  /* 0x00000000fffff984 */ /* 0x000fe20000000800 */
[----:B------:R2:W-:Y:S06]  /*3490*/  MEMBAR.ALL.CTA ;  /* 0x0000000000007992 */ /* 0x0005ec0000008000 */
[----:B--2---:R-:W2:Y:S01]  /*34a0*/  FENCE.VIEW.ASYNC.S ;  /* 0x00000000000073c6 */ /* 0x004ea20000000000 */
[----:B------:R-:W-:-:S04]  /*34b0*/  PRMT R0, RZ, 0x654, R0 ;  /* 0x00000654ff007816 */ /* 0x000fc80000000000 */
[----:B--2---:R2:W-:Y:S01]  /*34c0*/  SYNCS.ARRIVE.TRANS64.RED.A1T0 RZ, [R0+URZ], RZ ;  /* 0x000000ff00ff79a7 */ /* 0x0045e200081004ff */
[----:B-1----:R-:W-:Y:S01]  /*34d0*/  LOP3.LUT P1, RZ, R6, 0x1, RZ, 0xc0, !PT ;  /* 0x0000000106ff7812 */ /* 0x002fe2000782c0ff */
[----:B--2---:R-:W-:-:S12]  /*34e0*/  BRA.U UP2, `(.L_x_67) ;  /* 0x0000000102e07547 */ /* 0x004fd8000b800000 */
[----:B------:R-:W1:Y:S01]  /*34f0*/  LDCU UR6, c[0x0][0x38c] ;  /* 0x00007180ff0677ac */ /* 0x000e620008000800 */
[----:B------:R-:W-:Y:S02]  /*3500*/  PLOP3.LUT P2, PT, PT, PT, PT, 0x80, 0x8 ;  /* 0x000000000008781c */ /* 0x000fe40003f4f070 */
[----:B------:R-:W-:Y:S01]  /*3510*/  SHF.L.U32 R5, R9, 0x1f, RZ ;  /* 0x0000001f09057819 */ /* 0x000fe200000006ff */
[----:B------:R-:W-:Y:S02]  /*3520*/  ULEA UR10, UR22, UR8, 0x3 ;  /* 0x00000008160a7291 */ /* 0x000fe4000f8e18ff */
[----:B------:R-:W-:Y:S02]  /*3530*/  ULEA UR11, UR22, UR24, 0x8 ;  /* 0x00000018160b7291 */ /* 0x000fe4000f8e40ff */
[----:B-1----:R-:W-:-:S06]  /*3540*/  UISETP.GE.AND UP0, UPT, UR6, 0x1, UPT ;  /* 0x000000010600788c */ /* 0x002fcc000bf06270 */
[----:B------:R-:W-:-:S05]  /*3550*/  PLOP3.LUT P0, PT, PT, PT, UP0, 0x80, 0x8 ;  /* 0x000000000008781c */ /* 0x000fca0003f0f008 */
[----:B------:R-:W-:-:S08]  /*3560*/  @UP0 ULEA UR6, UR21, UR8, 0x3 ;  /* 0x0000000815060291 */ /* 0x000fd0000f8e18ff */
[----:B------:R-:W-:-:S04]  /*3570*/  @P0 SHF.L.U32 R0, R2, 0x1f, RZ ;  /* 0x0000001f02000819 */ /* 0x000fc800000006ff */
[----:B------:R1:W2:Y:S01]  /*3580*/  @P0 SYNCS.PHASECHK.TRANS64.TRYWAIT P2, [UR6], R0 ;  /* 0x00000000ff0005a7 */ /* 0x0002a20008041106 */
[----:B------:R-:W3:Y:S02]  /*3590*/  SYNCS.PHASECHK.TRANS64.TRYWAIT P0, [UR10+0xb0], R5 ;  /* 0x0000b005ff0075a7 */ /* 0x000ee4000800110a */
[----:B-123--:R-:W-:Y:S05]  /*35a0*/  @!P0 BRA `(.L_x_68) ;  /* 0x0000008400448947 */ /* 0x00efea0003800000 */
.L_x_161:
[----:B------:R-:W-:Y:S01]  /*35b0*/  UMOV UR19, UR20 ;  /* 0x0000001400137c82 */ /* 0x000fe20008000000 */
[----:B------:R-:W-:Y:S05]  /*35c0*/  BRA.U !UP0, `(.L_x_69) ;  /* 0x0000000108987547 */ /* 0x000fea000b800000 */
[----:B------:R-:W-:Y:S02]  /*35d0*/  UIADD3 UR19, UPT, UPT, UR23, UR20, URZ ;  /* 0x0000001417137290 */ /* 0x000fe4000fffe0ff */
[----:B------:R-:W-:Y:S01]  /*35e0*/  UPLOP3.LUT UP3, UPT, UPT, UPT, UPT, 0x40, 0x4 ;  /* 0x000000000004789c */ /* 0x000fe20003f6e870 */
[----:B------:R-:W-:Y:S01]  /*35f0*/  UMOV UR18, UR7 ;  /* 0x0000000700127c82 */ /* 0x000fe20008000000 */
[----:B------:R-:W-:-:S09]  /*3600*/  UMOV UR17, UR21 ;  /* 0x0000001500117c82 */ /* 0x000fd20008000000 */
.L_x_72:
[----:B--2---:R-:W-:Y:S01]  /*3610*/  ULEA UR9, UR17, UR8, 0x3 ;  /* 0x0000000811097291 */ /* 0x004fe2000f8e18ff */
[----:B---3--:R-:W-:Y:S11]  /*3620*/  @P2 BRA `(.L_x_70) ;  /* 0x00000000000c2947 */ /* 0x008ff60003800000 */
[----:B-1----:R-:W-:Y:S04]  /*3630*/  SHF.L.U32 R5, R2, 0x1f, RZ ;  /* 0x0000001f02057819 */ /* 0x002fe800000006ff */
[----:B------:R-:W1:Y:S02]  /*3640*/  SYNCS.PHASECHK.TRANS64.TRYWAIT P0, [UR9], R5 ;  /* 0x00000005ff0075a7 */ /* 0x000e640008001109 */
[----:B-1----:R-:W-:Y:S05]  /*3650*/  @!P0 BRA `(.L_x_71) ;  /* 0x0000008400308947 */ /* 0x002fea0003800000 */
.L_x_70:
[----:B------:R-:W-:Y:S01]  /*3660*/  UISETP.NE.AND UP0, UPT, UR18, 0x1, UPT ;  /* 0x000000011200788c */ /* 0x000fe2000bf05270 */
[----:B------:R-:W-:Y:S01]  /*3670*/  PLOP3.LUT P2, PT, PT, PT, PT, 0x80, 0x8 ;  /* 0x000000000008781c */ /* 0x000fe20003f4f070 */
[----:B------:R-:W-:Y:S02]  /*3680*/  UIADD3 UR21, UPT, UPT, UR17, 0x1, URZ ;  /* 0x0000000111157890 */ /* 0x000fe4000fffe0ff */
[----:B------:R-:W-:Y:S02]  /*3690*/  ULEA UR30, UR17, UR15, 0x9 ;  /* 0x0000000f111e7291 */ /* 0x000fe4000f8e48ff */
[----:B------:R-:W-:Y:S01]  /*36a0*/  UISETP.NE.AND UP1, UPT, UR21, 0x3, UPT ;  /* 0x000000031500788c */ /* 0x000fe2000bf25270 */
[----:B------:R-:W-:Y:S01]  /*36b0*/  PLOP3.LUT P0, PT, PT, PT, UP0, 0x80, 0x8 ;  /* 0x000000000008781c */ /* 0x000fe20003f0f008 */
[----:B------:R-:W-:Y:S02]  /*36c0*/  ULEA UR32, UR17, UR14, 0x9 ;  /* 0x0000000e11207291 */ /* 0x000fe4000f8e48ff */
[----:B------:R-:W-:Y:S02]  /*36d0*/  USEL UR16, URZ, 0x1, UP1 ;  /* 0x00000001ff107887 */ /* 0x000fe40008800000 */
[----:B------:R-:W-:Y:S02]  /*36e0*/  USEL UR21, UR21, URZ, UP1 ;  /* 0x000000ff15157287 */ /* 0x000fe40008800000 */
[----:B------:R-:W-:Y:S02]  /*36f0*/  UIADD3 UR36, UPT, UPT, UR30, 0x2, URZ ;  /* 0x000000021e247890 */ /* 0x000fe4000fffe0ff */
[----:B------:R-:W-:Y:S01]  /*3700*/  @UP0 ULEA UR6, UR21, UR8, 0x3 ;  /* 0x0000000815060291 */ /* 0x000fe2000f8e18ff */
[----:B------:R-:W-:Y:S01]  /*3710*/  LOP3.LUT R2, R2, UR16, RZ, 0x3c, !PT ;  /* 0x0000001002027c12 */ /* 0x000fe2000f8e3cff */
[----:B------:R-:W-:Y:S02]  /*3720*/  UIADD3 UR34, UPT, UPT, UR32, 0x2, URZ ;  /* 0x0000000220227890 */ /* 0x000fe4000fffe0ff */
[----:B------:R-:W-:Y:S01]  /*3730*/  UIADD3 UR9, UPT, UPT, UR9, 0x18, URZ ;  /* 0x0000001809097890 */ /* 0x000fe2000fffe0ff */
[----:B-1----:R-:W-:Y:S01]  /*3740*/  @P0 SHF.L.U32 R0, R2, 0x1f, RZ ;  /* 0x0000001f02000819 */ /* 0x002fe200000006ff */
[----:B------:R-:W-:Y:S01]  /*3750*/  UMOV UR31, 0x80004020 ;  /* 0x80004020001f7882 */ /* 0x000fe20000000000 */
[----:B------:R-:W-:Y:S01]  /*3760*/  UMOV UR33, 0x80004020 ;  /* 0x8000402000217882 */ /* 0x000fe20000000000 */
[----:B------:R-:W-:Y:S01]  /*3770*/  UMOV UR37, 0x80004020 ;  /* 0x8000402000257882 */ /* 0x000fe20000000000 */
[----:B------:R2:W3:Y:S01]  /*3780*/  @P0 SYNCS.PHASECHK.TRANS64.TRYWAIT P2, [UR6], R0 ;  /* 0x00000000ff0005a7 */ /* 0x0004e20008041106 */
[----:B------:R-:W-:Y:S01]  /*3790*/  UIADD3 UR20, UPT, UPT, UR20, 0x1, URZ ;  /* 0x0000000114147890 */ /* 0x000fe2000fffe0ff */
[----:B------:R2:W-:Y:S01]  /*37a0*/  UTCQMMA.2CTA gdesc[UR32], gdesc[UR30], tmem[UR11], tmem[UR28], idesc[UR29], UP3 ;  /* 0x00ff1c1e200075ea */ /* 0x0005e20009a0030b */
[----:B------:R-:W-:Y:S02]  /*37b0*/  UIADD3 UR18, UPT, UPT, UR18, -0x1, URZ ;  /* 0xffffffff12127890 */ /* 0x000fe4000fffe0ff */
[----:B------:R-:W-:Y:S02]  /*37c0*/  UISETP.NE.AND UP0, UPT, UR20, UR19, UPT ;  /* 0x000000131400728c */ /* 0x000fe4000bf05270 */
[----:B------:R-:W-:Y:S01]  /*37d0*/  UPLOP3.LUT UP3, UPT, UPT, UPT, UPT, 0x80, 0x8 ;  /* 0x000000000008789c */ /* 0x000fe20003f6f070 */
[----:B------:R-:W-:Y:S01]  /*37e0*/  UMOV UR35, 0x80004020 ;  /* 0x8000402000237882 */ /* 0x000fe20000000000 */
[----:B------:R-:W-:Y:S01]  /*37f0*/  UMOV UR17, UR21 ;  /* 0x0000001500117c82 */ /* 0x000fe20008000000 */
[----:B------:R2:W-:Y:S01]  /*3800*/  UTCQMMA.2CTA gdesc[UR34], gdesc[UR36], tmem[UR11], tmem[UR26], idesc[UR27], UPT ;  /* 0x00ff1a24220075ea */ /* 0x0005e2000ba0030b */
[----:B------:R2:W-:Y:S03]  /*3810*/  UTCBAR.2CTA.MULTICAST [UR9], URZ, UR13 ;  /* 0x000000ff090073e9 */ /* 0x0005e6000820080d */
[----:B------:R-:W-:Y:S05]  /*3820*/  BRA.U UP0, `(.L_x_72) ;  /* 0xfffffffd00787547 */ /* 0x000fea000b83ffff */
.L_x_69:
[----:B------:R-:W-:Y:S01]  /*3830*/  UIADD3 UR10, UPT, UPT, UR10, 0xa0, URZ ;  /* 0x000000a00a0a7890 */ /* 0x000fe2000fffe0ff */
[----:B------:R-:W-:-:S08]  /*3840*/  UMOV UR20, UR19 ;  /* 0x0000001300147c82 */ /* 0x000fd00008000000 */
[----:B------:R4:W-:Y:S01]  /*3850*/  UTCBAR.2CTA.MULTICAST [UR10], URZ, UR12 ;  /* 0x000000ff0a0073e9 */ /* 0x0009e2000820080c */
[----:B------:R-:W-:Y:S02]  /*3860*/  NOP ;  /* 0x0000000000007918 */ /* 0x000fe40000000000 */
.L_x_67:
[----:B------:R-:W-:Y:S01]  /*3870*/  UIADD3 UR22, UPT, UPT, UR22, 0x1, URZ ;  /* 0x0000000116167890 */ /* 0x000fe2000fffe0ff */
[----:B------:R-:W-:-:S03]  /*3880*/  ISETP.NE.AND P0, PT, R8, 0x2, PT ;  /* 0x000000020800780c */ /* 0x000fc60003f05270 */
[----:B------:R-:W-:Y:S01]  /*3890*/  UISETP.NE.AND UP0, UPT, UR22, 0x2, UPT ;  /* 0x000000021600788c */ /* 0x000fe2000bf05270 */
[----:B-12---:R-:W-:Y:S02]  /*38a0*/  SEL R0, RZ, 0x1, P0 ;  /* 0x00000001ff007807 */ /* 0x006fe40000000000 */
[----:B------:R-:W-:Y:S01]  /*38b0*/  SEL R8, R8, RZ, P0 ;  /* 0x000000ff08087207 */ /* 0x000fe20000000000 */
[----:B------:R-:W-:Y:S01]  /*38c0*/  USEL UR6, URZ, 0x1, UP0 ;  /* 0x00000001ff067887 */ /* 0x000fe20008000000 */
[----:B------:R-:W-:Y:S01]  /*38d0*/  LOP3.LUT R3, R3, R0, RZ, 0x3c, !PT ;  /* 0x0000000003037212 */ /* 0x000fe200078e3cff */
[----:B------:R-:W-:-:S04]  /*38e0*/  USEL UR22, UR22, URZ, UP0 ;  /* 0x000000ff16167287 */ /* 0x000fc80008000000 */
[----:B------:R-:W-:Y:S01]  /*38f0*/  LOP3.LUT R9, R9, UR6, RZ, 0x3c, !PT ;  /* 0x0000000609097c12 */ /* 0x000fe2000f8e3cff */
[----:B------:R-:W-:Y:S07]  /*3900*/  @P1 BRA `(.L_x_73) ;  /* 0xfffffff800b01947 */ /* 0x000fee000383ffff */
[----:B------:R-:W1:Y:S01]  /*3910*/  S2UR UR6, SR_CgaCtaId ;  /* 0x00000000000679c3 */ /* 0x000e620000008800 */
[----:B------:R-:W-:Y:S01]  /*3920*/  ELECT P0, URZ, PT ;  /* 0x0000000000ff782f */ /* 0x000fe20003800000 */
[----:B------:R-:W-:Y:S01]  /*3930*/  HFMA2 R0, -RZ, RZ, 0, 5.9604644775390625e-08 ;  /* 0x00000001ff007431 */ /* 0x000fe200000001ff */
[----:B------:R-:W-:-:S05]  /*3940*/  UMOV UR7, 0x40 ;  /* 0x0000004000077882 */ /* 0x000fca0000000000 */
[----:B------:R-:W-:Y:S01]  /*3950*/  UVIRTCOUNT.DEALLOC.SMPOOL 0x80 ;  /* 0x000000800000784c */ /* 0x000fe20000000000 */
[----:B------:R-:W-:Y:S02]  /*3960*/  UISETP.NE.AND UP0, UPT, UR5, URZ, UPT ;  /* 0x000000ff0500728c */ /* 0x000fe4000bf05270 */
[----:B-1----:R-:W-:-:S09]  /*3970*/  ULEA UR6, UR6, UR7, 0x18 ;  /* 0x0000000706067291 */ /* 0x002fd2000f8ec0ff */
[----:B------:R1:W-:Y:S01]  /*3980*/  @P0 STS.U8 [UR6+0x1c], R0 ;  /* 0x00001c00ff000988 */ /* 0x0003e20008000006 */
[----:B------:R-:W-:Y:S05]  /*3990*/  BRA.U UP0, `(.L_x_74) ;  /* 0x0000000100587547 */ /* 0x000fea000b800000 */
[----:B------:R-:W-:Y:S01]  /*39a0*/  UIADD3 UR7, UPT, UPT, UR8, 0xb0, URZ ;  /* 0x000000b008077890 */ /* 0x000fe2000fffe0ff */
[----:B------:R-:W-:-:S03]  /*39b0*/  SHF.L.U32 R3, R9, 0x1f, RZ ;  /* 0x0000001f09037819 */ /* 0x000fc600000006ff */
[----:B------:R-:W-:-:S09]  /*39c0*/  ULEA UR5, UR22, UR7, 0x3 ;  /* 0x0000000716057291 */ /* 0x000fd2000f8e18ff */
[----:B------:R-:W2:Y:S02]  /*39d0*/  SYNCS.PHASECHK.TRANS64.TRYWAIT P0, [UR5], R3 ;  /* 0x00000003ff0075a7 */ /* 0x000ea40008001105 */
[----:B--2---:R-:W-:Y:S05]  /*39e0*/  @!P0 BRA `(.L_x_75) ;  /* 0x0000008000648947 */ /* 0x004fea0003800000 */
.L_x_164:
[----:B------:R-:W-:-:S04]  /*39f0*/  UIADD3 UR9, UPT, UPT, UR22, 0x1, URZ ;  /* 0x0000000116097890 */ /* 0x000fc8000fffe0ff */
[----:B------:R-:W-:-:S04]  /*3a00*/  UISETP.NE.AND UP1, UPT, UR9, 0x2, UPT ;  /* 0x000000020900788c */ /* 0x000fc8000bf25270 */
[----:B------:R-:W-:Y:S02]  /*3a10*/  USEL UR5, URZ, 0x1, UP1 ;  /* 0x00000001ff057887 */ /* 0x000fe40008800000 */
[----:B------:R-:W-:-:S04]  /*3a20*/  USEL UR9, UR9, URZ, UP1 ;  /* 0x000000ff09097287 */ /* 0x000fc80008800000 */
[----:B------:R-:W-:Y:S01]  /*3a30*/  ULEA UR9, UR9, UR7, 0x3 ;  /* 0x0000000709097291 */ /* 0x000fe2000f8e18ff */
[----:B-1----:R-:W-:-:S04]  /*3a40*/  LOP3.LUT R3, R9, UR5, RZ, 0x3c, !PT ;  /* 0x0000000509037c12 */ /* 0x002fc8000f8e3cff */
[----:B------:R-:W-:Y:S01]  /*3a50*/  SHF.L.U32 R3, R3, 0x1f, RZ ;  /* 0x0000001f03037819 */ /* 0x000fe200000006ff */
[----:B------:R-:W-:-:S04]  /*3a60*/  IMAD.U32 R0, RZ, RZ, UR9 ;  /* 0x00000009ff007e24 */ /* 0x000fc8000f8e00ff */
[----:B------:R1:W2:Y:S03]  /*3a70*/  SYNCS.PHASECHK.TRANS64.TRYWAIT P0, [R0+URZ], R3 ;  /* 0x00000003000075a7 */ /* 0x0002a600080011ff */
[----:B--2---:R-:W-:Y:S05]  /*3a80*/  @!P0 NANOSLEEP.SYNCS 0x989680 ;  /* 0x009896800000895d */ /* 0x004fea0003900000 */
[----:B------:R-:W2:Y:S02]  /*3a90*/  @!P0 SYNCS.PHASECHK.TRANS64 P0, [R0+URZ], R3 ;  /* 0x00000003000085a7 */ /* 0x000ea400080010ff */
[----:B--2---:R-:W-:Y:S05]  /*3aa0*/  @P0 BRA `(.L_x_76) ;  /* 0x0000000000200947 */ /* 0x004fea0003800000 */
.L_x_77:
[----:B--2---:R2:W1:Y:S02]  /*3ab0*/  SYNCS.PHASECHK.TRANS64.TRYWAIT P0, [R0+URZ], R3 ;  /* 0x00000003000075a7 */ /* 0x00446400080011ff */
[----:B-1----:R-:W-:Y:S05]  /*3ac0*/  @!P0 NANOSLEEP.SYNCS 0x989680 ;  /* 0x009896800000895d */ /* 0x002fea0003900000 */
[----:B------:R-:W1:Y:S02]  /*3ad0*/  @!P0 SYNCS.PHASECHK.TRANS64 P0, [R0+URZ], R3 ;  /* 0x00000003000085a7 */ /* 0x000e6400080010ff */
[----:B-1----:R-:W-:Y:S05]  /*3ae0*/  @!P0 BRA `(.L_x_77) ;  /* 0xfffffffc00f08947 */ /* 0x002fea000383ffff */
[----:B------:R-:W-:Y:S05]  /*3af0*/  BRA `(.L_x_76) ;  /* 0x00000000000c7947 */ /* 0x000fea0003800000 */
.L_x_74:
[----:B------:R-:W-:-:S04]  /*3b00*/  UIADD3 UR5, UPT, UPT, UR8, 0xe0, URZ ;  /* 0x000000e008057890 */ /* 0x000fc8000fffe0ff */
[----:B------:R-:W-:-:S09]  /*3b10*/  UPRMT UR5, UR4, 0x654, UR5 ;  /* 0x0000065404057896 */ /* 0x000fd20008000005 */
[----:B------:R-:W-:Y:S03]  /*3b20*/  SYNCS.ARRIVE.TRANS64.RED.A1T0 RZ, [UR5], RZ ;  /* 0x000000ffffff79a7 */ /* 0x000fe60008100405 */
.L_x_76:
[----:B-12---:R-:W-:Y:S01]  /*3b30*/  SHF.L.U32 R3, RZ, 0x1f, RZ ;  /* 0x0000001fff037819 */ /* 0x006fe200000006ff */
[----:B------:R-:W-:Y:S01]  /*3b40*/  UIADD3 UR5, UPT, UPT, UR8, 0xe0, URZ ;  /* 0x000000e008057890 */ /* 0x000fe2000fffe0ff */
[----:B------:R-:W-:Y:S02]  /*3b50*/  PLOP3.LUT P0, PT, PT, PT, UP0, 0x80, 0x8 ;  /* 0x000000000008781c */ /* 0x000fe40003f0f008 */
[----:B------:R-:W1:Y:S02]  /*3b60*/  SYNCS.PHASECHK.TRANS64.TRYWAIT P1, [UR8+0xe0], R3 ;  /* 0x0000e003ff0075a7 */ /* 0x000e640008021108 */
[----:B-1----:R-:W-:Y:S09]  /*3b70*/  @!P1 BRA `(.L_x_78) ;  /* 0x0000008000189947 */ /* 0x002ff20003800000 */
.L_x_166:
[----:B------:R-:W-:Y:S01]  /*3b80*/  @!UP0 UPRMT UR5, UR4, 0x654, UR5 ;  /* 0x0000065404058896 */ /* 0x000fe20008000005 */
[----:B------:R-:W-:Y:S02]  /*3b90*/  UMOV UR8, 0xffff ;  /* 0x0000ffff00087882 */ /* 0x000fe40000000000 */
[----:B------:R-:W-:-:S06]  /*3ba0*/  UMOV UR4, 0x1 ;  /* 0x0000000100047882 */ /* 0x000fcc0000000000 */
[----:B------:R-:W-:Y:S01]  /*3bb0*/  @!P0 SYNCS.ARRIVE.TRANS64.RED.A1T0 RZ, [UR5], RZ ;  /* 0x000000ffffff89a7 */ /* 0x000fe20008100405 */
[----:B------:R-:W-:Y:S01]  /*3bc0*/  NOP ;  /* 0x0000000000007918 */ /* 0x000fe20000000000 */
[----:B-1----:R-:W1:Y:S01]  /*3bd0*/  LDS R0, [UR6+0x14] ;  /* 0x00001406ff007984 */ /* 0x002e620008000800 */
[----:B------:R-:W-:-:S04]  /*3be0*/  ULOP3.LUT UR5, UR24, 0xffff, URZ, 0xc0, !UPT ;  /* 0x0000ffff18057892 */ /* 0x000fc8000f8ec0ff */
[----:B------:R-:W-:-:S04]  /*3bf0*/  USHF.R.U32.HI UR5, URZ, 0x5, UR5 ;  /* 0x00000005ff057899 */ /* 0x000fc80008011605 */
[----:B------:R-:W-:Y:S02]  /*3c00*/  USHF.L.U32 UR8, UR8, UR5, URZ ;  /* 0x0000000508087299 */ /* 0x000fe400080006ff */
[----:B------:R-:W-:-:S04]  /*3c10*/  USHF.L.U32 UR4, UR4, UR5, URZ ;  /* 0x0000000504047299 */ /* 0x000fc800080006ff */
[----:B-1----:R-:W-:-:S04]  /*3c20*/  LOP3.LUT R0, R0, UR8, RZ, 0xc0, !PT ;  /* 0x0000000800007c12 */ /* 0x002fc8000f8ec0ff */
[----:B------:R-:W-:-:S13]  /*3c30*/  ISETP.NE.AND P0, PT, R0, UR8, PT ;  /* 0x0000000800007c0c */ /* 0x000fda000bf05270 */
[----:B------:R-:W-:Y:S05]  /*3c40*/  @P0 BRA `(.L_x_79) ;  /* 0x0000000000580947 */ /* 0x000fea0003800000 */
[----:B------:R-:W1:Y:S02]  /*3c50*/  LDS R0, [UR6+0x18] ;  /* 0x00001806ff007984 */ /* 0x000e640008000800 */
[----:B-1----:R-:W-:-:S04]  /*3c60*/  LOP3.LUT R0, R0, UR4, RZ, 0xc0, !PT ;  /* 0x0000000400007c12 */ /* 0x002fc8000f8ec0ff */
[----:B------:R-:W-:-:S13]  /*3c70*/  ISETP.NE.AND P0, PT, R0, UR4, PT ;  /* 0x0000000400007c0c */ /* 0x000fda000bf05270 */
[----:B------:R-:W-:Y:S05]  /*3c80*/  @P0 BRA `(.L_x_80) ;  /* 0x00000000003c0947 */ /* 0x000fea0003800000 */
[----:B------:R-:W1:Y:S01]  /*3c90*/  S2R R2, SR_LANEID ;  /* 0x0000000000027919 */ /* 0x000e620000000000 */
[----:B------:R-:W-:Y:S01]  /*3ca0*/  ULOP3.LUT UR8, URZ, UR8, URZ, 0x33, !UPT ;  /* 0x00000008ff087292 */ /* 0x000fe2000f8e33ff */
[----:B------:R-:W-:Y:S01]  /*3cb0*/  LOP3.LUT R4, RZ, UR4, RZ, 0x33, !PT ;  /* 0x00000004ff047c12 */ /* 0x000fe2000f8e33ff */
[----:B------:R-:W-:Y:S02]  /*3cc0*/  VOTEU.ANY UR7, UPT, PT ;  /* 0x0000000000077886 */ /* 0x000fe400038e0100 */
[----:B------:R-:W-:Y:S01]  /*3cd0*/  UFLO.U32 UR7, UR7 ;  /* 0x00000007000772bd */ /* 0x000fe200080e0000 */
[----:B------:R-:W2:Y:S01]  /*3ce0*/  REDUX UR4, R4 ;  /* 0x00000000040473c4 */ /* 0x000ea20000000000 */
[----:B------:R-:W-:-:S06]  /*3cf0*/  IMAD.U32 R0, RZ, RZ, UR8 ;  /* 0x00000008ff007e24 */ /* 0x000fcc000f8e00ff */
[----:B------:R1:W-:Y:S01]  /*3d00*/  UTCATOMSWS.AND URZ, UR8 ;  /* 0x0000000800ff79e3 */ /* 0x0003e20008000000 */
[----:B------:R-:W3:Y:S01]  /*3d10*/  REDUX UR5, R0 ;  /* 0x00000000000573c4 */ /* 0x000ee20000000000 */
[----:B-1----:R-:W-:Y:S01]  /*3d20*/  ISETP.EQ.U32.AND P0, PT, R2, UR7, PT ;  /* 0x0000000702007c0c */ /* 0x002fe2000bf02070 */
[----:B--2---:R-:W-:Y:S01]  /*3d30*/  IMAD.U32 R2, RZ, RZ, UR4 ;  /* 0x00000004ff027e24 */ /* 0x004fe2000f8e00ff */
[----:B---3--:R-:W-:-:S11]  /*3d40*/  MOV R3, UR5 ;  /* 0x0000000500037c02 */ /* 0x008fd60008000f00 */
[----:B------:R1:W-:Y:S04]  /*3d50*/  @P0 ATOMS.AND RZ, [UR6+0x14], R3 ;  /* 0x00001403ffff098c */ /* 0x0003e8000a800006 */
[----:B------:R1:W-:Y:S01]  /*3d60*/  @P0 ATOMS.AND RZ, [UR6+0x18], R2 ;  /* 0x00001802ffff098c */ /* 0x0003e2000a800006 */
[----:B------:R-:W-:Y:S05]  /*3d70*/  BRA `(.L_x_81) ;  /* 0x0000000000147947 */ /* 0x000fea0003800000 */
.L_x_80:
[----:B------:R-:W-:Y:S02]  /*3d80*/  MOV R2, 0x3da0 ;  /* 0x00003da000027802 */ /* 0x000fe40000000f00 */
[----:B---345:R-:W-:Y:S05]  /*3d90*/  CALL.REL.NOINC `($__internal_0_$__cuda_sm10x_tcgen05_guardrail_trap_col_being_dealloced_not_returned_by_alloc) ;  /* 0x0000008000f47944 */ /* 0x038fea0003c00000 */
[----:B------:R-:W-:Y:S05]  /*3da0*/  BRA `(.L_x_81) ;  /* 0x0000000000087947 */ /* 0x000fea0003800000 */
.L_x_79:
[----:B------:R-:W-:Y:S02]  /*3db0*/  MOV R2, 0x3dd0 ;  /* 0x00003dd000027802 */ /* 0x000fe40000000f00 */
[----:B---345:R-:W-:Y:S05]  /*3dc0*/  CALL.REL.NOINC `($__internal_2_$__cuda_sm10x_tcgen05_guardrail_trap_unallocated_columns_being_dealloced) ;  /* 0x0000008400007944 */ /* 0x038fea0003c00000 */
.L_x_81:
[----:B------:R-:W-:Y:S01]  /*3dd0*/  NOP ;  /* 0x0000000000007918 */ /* 0x000fe20000000000 */
[----:B----4-:R-:W-:Y:S05]  /*3de0*/  EXIT ;  /* 0x000000000000794d */ /* 0x010fea0003800000 */
.L_x_54:
[----:B------:R-:W-:-:S09]  /*3df0*/  UISETP.NE.OR UP5, UPT, UR10, 0x3, !UP5 ;  /* 0x000000030a00788c */ /* 0x000fd2000efa5670 */
[----:B------:R-:W-:Y:S05]  /*3e00*/  BRA.U UP5, `(.L_x_82) ;  /* 0x0000001105147547 */ /* 0x000fea000b800000 */
[----:B------:R-:W1:Y:S01]  /*3e10*/  LDC R0, c[0x0][0xb30] ;  /* 0x0002cc00ff007b82 */ /* 0x000e620000000800 */
[----:B------:R-:W2:Y:S01]  /*3e20*/  LDCU.64 UR8, c[0x0][0x888] ;  /* 0x00011100ff0877ac */ /* 0x000ea20008000a00 */
[----:B------:R-:W-:Y:S02]  /*3e30*/  HFMA2 R29, -RZ, RZ, 0, 0 ;  /* 0x00000000ff1d7431 */ /* 0x000fe400000001ff */
[----:B------:R-:W-:Y:S01]  /*3e40*/  IMAD.MOV.U32 R31, RZ, RZ, 0x1 ;  /* 0x00000001ff1f7424 */ /* 0x000fe200078e00ff */
[----:B------:R-:W-:Y:S01]  /*3e50*/  MOV R23, 0x2000 ;  /* 0x0000200000177802 */ /* 0x000fe20000000f00 */
[----:B------:R-:W3:Y:S01]  /*3e60*/  LDCU.64 UR4, c[0x0][0x890] ;  /* 0x00011200ff0477ac */ /* 0x000ee20008000a00 */
[----:B------:R-:W-:Y:S01]  /*3e70*/  IMAD.MOV.U32 R30, RZ, RZ, RZ ;  /* 0x000000ffff1e7224 */ /* 0x000fe200078e00ff */
[----:B------:R-:W4:Y:S01]  /*3e80*/  LDC R19, c[0x0][0x370] ;  /* 0x0000dc00ff137b82 */ /* 0x000f220000000800 */
[----:B------:R-:W-:Y:S01]  /*3e90*/  UMOV UR7, 0x400 ;  /* 0x0000040000077882 */ /* 0x000fe20000000000 */
[----:B------:R-:W-:-:S02]  /*3ea0*/  UPLOP3.LUT UP1, UPT, UPT, UPT, UPT, 0x40, 0x4 ;  /* 0x000000000004789c */ /* 0x000fc40003f2e870 */
[----:B------:R-:W-:-:S04]  /*3eb0*/  ULEA UR7, UR37, UR7, 0x18 ;  /* 0x0000000725077291 */ /* 0x000fc8000f8ec0ff */
[----:B------:R-:W4:Y:S01]  /*3ec0*/  LDC R2, c[0x0][0xb0c] ;  /* 0x0002c300ff027b82 */ /* 0x000f220000000800 */
[----:B------:R-:W-:Y:S02]  /*3ed0*/  UIADD3 UR13, UPT, UPT, UR7, 0x48, URZ ;  /* 0x00000048070d7890 */ /* 0x000fe4000fffe0ff */
[----:B--2---:R-:W-:Y:S02]  /*3ee0*/  UISETP.NE.U32.AND UP2, UPT, UR8, URZ, UPT ;  /* 0x000000ff0800728c */ /* 0x004fe4000bf45070 */
[----:B------:R-:W-:Y:S02]  /*3ef0*/  UIADD3 UR33, UPT, UPT, UR7, 0x30, URZ ;  /* 0x0000003007217890 */ /* 0x000fe4000fffe0ff */
[----:B---3--:R-:W-:Y:S01]  /*3f00*/  UISETP.NE.U32.AND UP3, UPT, UR4, URZ, UPT ;  /* 0x000000ff0400728c */ /* 0x008fe2000bf65070 */
[----:B------:R-:W2:Y:S01]  /*3f10*/  LDC R18, c[0x0][0xb20] ;  /* 0x0002c800ff127b82 */ /* 0x000ea20000000800 */
[----:B-1----:R-:W-:Y:S01]  /*3f20*/  ISETP.NE.AND P1, PT, R0, 0x1, PT ;  /* 0x000000010000780c */ /* 0x002fe20003f25270 */
[----:B------:R-:W-:-:S02]  /*3f30*/  UISETP.NE.AND.EX UP2, UPT, UR9, URZ, UPT, UP2 ;  /* 0x000000ff0900728c */ /* 0x000fc4000bf45320 */
[----:B------:R-:W-:Y:S02]  /*3f40*/  UIADD3 UR25, UPT, UPT, UR7, 0x38, URZ ;  /* 0x0000003807197890 */ /* 0x000fe4000fffe0ff */
[----:B------:R-:W-:Y:S02]  /*3f50*/  UIADD3 UR17, UPT, UPT, UR7, 0x40, URZ ;  /* 0x0000004007117890 */ /* 0x000fe4000fffe0ff */
[----:B------:R-:W1:Y:S01]  /*3f60*/  LDC.64 R32, c[0x0][0x348] ;  /* 0x0000d200ff207b82 */ /* 0x000e620000000a00 */
[----:B------:R-:W-:Y:S02]  /*3f70*/  UPRMT UR13, UR37, 0x654, UR13 ;  /* 0x00000654250d7896 */ /* 0x000fe4000800000d */
[----:B------:R-:W-:-:S05]  /*3f80*/  UISETP.NE.AND.EX UP3, UPT, UR5, URZ, UPT, UP3 ;  /* 0x000000ff0500728c */ /* 0x000fca000bf65330 */
[----:B------:R-:W3:Y:S08]  /*3f90*/  LDC.64 R16, c[0x0][0xb10] ;  /* 0x0002c400ff107b82 */ /* 0x000ef00000000a00 */
[----:B------:R-:W1:Y:S08]  /*3fa0*/  LDC.64 R6, c[0x0][0xb18] ;  /* 0x0002c600ff067b82 */ /* 0x000e700000000a00 */
[----:B------:R-:W1:Y:S08]  /*3fb0*/  LDC.64 R4, c[0x0][0xb28] ;  /* 0x0002ca00ff047b82 */ /* 0x000e700000000a00 */
[----:B--2-4-:R-:W1:Y:S02]  /*3fc0*/  LDC R22, c[0x0][0x374] ;  /* 0x0000dd00ff167b82 */ /* 0x014e640000000800 */
.L_x_93:
[C---:B------:R-:W-:Y:S02]  /*3fd0*/  LEA R0, R30.reuse, UR7, 0x3 ;  /* 0x000000071e007c11 */ /* 0x040fe4000f8e18ff */
[----:B------:R-:W-:Y:S02]  /*3fe0*/  SHF.L.U32 R3, R29, 0x1f, RZ ;  /* 0x0000001f1d037819 */ /* 0x000fe400000006ff */
[----:B------:R-:W-:Y:S02]  /*3ff0*/  LEA R24, R30, UR7, 0x4 ;  /* 0x000000071e187c11 */ /* 0x000fe4000f8e20ff */
[----:B--2---:R-:W2:Y:S02]  /*4000*/  SYNCS.PHASECHK.TRANS64.TRYWAIT P0, [R0+URZ+0x80], R3 ;  /* 0x00008003000075a7 */ /* 0x004ea400080011ff */
[----:B--2---:R-:W-:Y:S05]  /*4010*/  @!P0 BRA `(.L_x_83) ;  /* 0x0000007c00088947 */ /* 0x004fea0003800000 */
.L_x_167:
[----:B------:R-:W-:Y:S01]  /*4020*/  ISETP.GE.AND P0, PT, R72, 0x1, PT ;  /* 0x000000014800780c */ /* 0x000fe20003f06270 */
[----:B------:R-:W4:Y:S01]  /*4030*/  LDS.128 R24, [R24+0xf0] ;  /* 0x0000f00018187984 */ /* 0x000f220000000c00 */
[----:B--2---:R-:W-:Y:S01]  /*4040*/  VIADD R0, R0, 0x90 ;  /* 0x0000009000007836 */ /* 0x004fe20000000000 */
[----:B------:R-:W-:Y:S01]  /*4050*/  @!PT LDS RZ, [RZ] ;  /* 0x00000000fffff984 */ /* 0x000fe20000000800 */
[----:B------:R-:W-:Y:S01]  /*4060*/  @!PT LDS RZ, [RZ] ;  /* 0x00000000fffff984 */ /* 0x000fe20000000800 */
[----:B------:R-:W-:Y:S01]  /*4070*/  @!PT LDS RZ, [RZ] ;  /* 0x00000000fffff984 */ /* 0x000fe20000000800 */
[----:B------:R-:W-:Y:S01]  /*4080*/  @!PT LDS RZ, [RZ] ;  /* 0x00000000fffff984 */ /* 0x000fe20000000800 */
[----:B------:R2:W-:Y:S06]  /*4090*/  MEMBAR.ALL.CTA ;  /* 0x0000000000007992 */ /* 0x0005ec0000008000 */
[----:B--2---:R-:W2:Y:S01]  /*40a0*/  FENCE.VIEW.ASYNC.S ;  /* 0x00000000000073c6 */ /* 0x004ea20000000000 */
[----:B------:R-:W-:Y:S04]  /*40b0*/  PRMT R0, RZ, 0x654, R0 ;  /* 0x00000654ff007816 */ /* 0x000fe80000000000 */
[----:B--2---:R2:W-:Y:S01]  /*40c0*/  SYNCS.ARRIVE.TRANS64.RED.A1T0 RZ, [R0+URZ], RZ ;  /* 0x000000ff00ff79a7 */ /* 0x0045e200081004ff */
[----:B----4-:R-:W-:Y:S11]  /*40d0*/  LOP3.LUT P3, RZ, R26, 0x1, RZ, 0xc0, !PT ;  /* 0x000000011aff7812 */ /* 0x010ff6000786c0ff */
[----:B------:R-:W-:Y:S02]  /*40e0*/  @!UPT UIADD3 URZ, UPT, UPT, URZ, URZ, URZ ;  /* 0x000000fffffff290 */ /* 0x000fe4000fffe0ff */
[----:B------:R-:W-:Y:S02]  /*40f0*/  @P3 MOV R13, R24 ;  /* 0x00000018000d3202 */ /* 0x000fe40000000f00 */
[----:B------:R-:W-:Y:S01]  /*4100*/  @P3 LOP3.LUT R8, R25, 0xffff, RZ, 0xc0, !PT ;  /* 0x0000ffff19083812 */ /* 0x000fe200078ec0ff */
[----:B--2---:R-:W-:Y:S06]  /*4110*/  @!P0 BRA `(.L_x_84) ;  /* 0x0000000000a48947 */ /* 0x004fec0003800000 */
[----:B-1----:R-:W-:Y:S01]  /*4120*/  IMAD.HI.U32 R35, R22, R7, RZ ;  /* 0x0000000716237227 */ /* 0x002fe200078e00ff */
[----:B------:R-:W-:Y:S02]  /*4130*/  ISETP.NE.AND P0, PT, R6, 0x1, PT ;  /* 0x000000010600780c */ /* 0x000fe40003f05270 */
[----:B------:R-:W-:Y:S01]  /*4140*/  ISETP.NE.AND P2, PT, R72, 0x1, PT ;  /* 0x000000014800780c */ /* 0x000fe20003f45270 */
[----:B---3--:R-:W-:Y:S01]  /*4150*/  IMAD.HI.U32 R34, R19, R16, RZ ;  /* 0x0000001013227227 */ /* 0x008fe200078e00ff */
[----:B------:R-:W-:Y:S02]  /*4160*/  SHF.R.U32.HI R35, RZ, R18, R35 ;  /* 0x00000012ff237219 */ /* 0x000fe40000011623 */
[----:B------:R-:W-:Y:S01]  /*4170*/  ISETP.NE.AND P4, PT, R2, 0x1, PT ;  /* 0x000000010200780c */ /* 0x000fe20003f85270 */
[----:B------:R-:W-:Y:S01]  /*4180*/  IMAD.HI.U32 R36, R13, R16, RZ ;  /* 0x000000100d247227 */ /* 0x000fe200078e00ff */
[----:B------:R-:W-:Y:S02]  /*4190*/  SHF.R.U32.HI R34, RZ, R17, R34 ;  /* 0x00000011ff227219 */ /* 0x000fe40000011622 */
[----:B------:R-:W-:Y:S01]  /*41a0*/  SEL R3, R22, R35, !P0 ;  /* 0x0000002316037207 */ /* 0x000fe20004000000 */
[C---:B------:R-:W-:Y:S01]  /*41b0*/  IMAD.HI.U32 R35, R8.reuse, R7, RZ ;  /* 0x0000000708237227 */ /* 0x040fe200078e00ff */
[----:B------:R-:W-:Y:S02]  /*41c0*/  SEL R11, R19, R34, !P4 ;  /* 0x00000022130b7207 */ /* 0x000fe40006000000 */
[----:B------:R-:W-:Y:S01]  /*41d0*/  SHF.R.U32.HI R36, RZ, R17, R36 ;  /* 0x00000011ff247219 */ /* 0x000fe20000011624 */
[----:B------:R-:W-:Y:S01]  /*41e0*/  IMAD.HI.U32 R38, R3, R4, RZ ;  /* 0x0000000403267227 */ /* 0x000fe200078e00ff */
[----:B------:R-:W-:Y:S03]  /*41f0*/  SHF.R.U32.HI R35, RZ, R18, R35 ;  /* 0x00000012ff237219 */ /* 0x000fe60000011623 */
[----:B------:R-:W-:Y:S01]  /*4200*/  IMAD.HI.U32 R34, R11, R4, RZ ;  /* 0x000000040b227227 */ /* 0x000fe200078e00ff */
[----:B------:R-:W-:Y:S02]  /*4210*/  @P2 SHF.R.U32.HI R3, RZ, R5, R38 ;  /* 0x00000005ff032219 */ /* 0x000fe40000011626 */
[----:B------:R-:W-:Y:S02]  /*4220*/  SEL R9, R8, R35, !P0 ;  /* 0x0000002308097207 */ /* 0x000fe40004000000 */
[----:B------:R-:W-:Y:S01]  /*4230*/  @P2 SHF.R.U32.HI R11, RZ, R5, R34 ;  /* 0x00000005ff0b2219 */ /* 0x000fe20000011622 */
[C---:B------:R-:W-:Y:S01]  /*4240*/  IMAD R10, R72.reuse, R3, RZ ;  /* 0x00000003480a7224 */ /* 0x040fe200078e02ff */
[----:B------:R-:W-:Y:S01]  /*4250*/  SEL R3, R13, R36, !P4 ;  /* 0x000000240d037207 */ /* 0x000fe20006000000 */
[C---:B------:R-:W-:Y:S03]  /*4260*/  IMAD.HI.U32 R14, R9.reuse, R4, RZ ;  /* 0x00000004090e7227 */ /* 0x040fe600078e00ff */
[----:B------:R-:W-:Y:S01]  /*4270*/  ISETP.GE.AND P0, PT, R9, R10, PT ;  /* 0x0000000a0900720c */ /* 0x000fe20003f06270 */
[C---:B------:R-:W-:Y:S01]  /*4280*/  IMAD R12, R72.reuse, R11, RZ ;  /* 0x0000000b480c7224 */ /* 0x040fe200078e02ff */
[-C--:B------:R-:W-:Y:S04]  /*4290*/  SHF.R.U32.HI R14, RZ, R5.reuse, R14 ;  /* 0x00000005ff0e7219 */ /* 0x080fe8000001160e */
[----:B------:R-:W-:Y:S02]  /*42a0*/  ISETP.GE.OR P0, PT, R3, R12, P0 ;  /* 0x0000000c0300720c */ /* 0x000fe40000706670 */
[----:B------:R-:W-:Y:S05]  /*42b0*/  SEL R15, R9, R14, !P2 ;  /* 0x0000000e090f7207 */ /* 0x000fea0005000000 */
[----:B------:R-:W-:Y:S04]  /*42c0*/  IMAD.MOV R14, RZ, RZ, -R15 ;  /* 0x000000ffff0e7224 */ /* 0x000fe800078e0a0f */
[----:B------:R-:W-:Y:S02]  /*42d0*/  IMAD R14, R72, R14, R9 ;  /* 0x0000000e480e7224 */ /* 0x000fe400078e0209 */
[C---:B------:R-:W-:Y:S05]  /*42e0*/  @!P0 IMAD.HI.U32 R10, R3.reuse, R4, RZ ;  /* 0x00000004030a8227 */ /* 0x040fea00078e00ff */
[----:B------:R-:W-:Y:S04]  /*42f0*/  @!P0 SHF.R.U32.HI R10, RZ, R5, R10 ;  /* 0x00000005ff0a8219 */ /* 0x000fe8000001160a */
[----:B------:R-:W-:Y:S01]  /*4300*/  @!P0 SEL R0, R3, R10, !P2 ;  /* 0x0000000a03008207 */ /* 0x000fe20005000000 */
[----:B------:R-:W-:Y:S03]  /*4310*/  IMAD.MOV R10, RZ, RZ, -R3 ;  /* 0x000000ffff0a7224 */ /* 0x000fe600078e0a03 */
[----:B------:R-:W-:Y:S01]  /*4320*/  @!P0 IADD3 R15, PT, PT, R15, -R0, RZ ;  /* 0x800000000f0f8210 */ /* 0x000fe20007ffe0ff */
[----:B------:R-:W-:Y:S01]  /*4330*/  @!P0 IMAD R0, R11, R14, R0 ;  /* 0x0000000e0b008224 */ /* 0x000fe200078e0200 */
[----:B------:R-:W-:Y:S01]  /*4340*/  IADD3 R11, PT, PT, -R9, RZ, RZ ;  /* 0x000000ff090b7210 */ /* 0x000fe20007ffe1ff */
[----:B------:R-:W-:Y:S02]  /*4350*/  IMAD R13, R2, R10, R13 ;  /* 0x0000000a020d7224 */ /* 0x000fe400078e020d */
[----:B------:R-:W-:Y:S02]  /*4360*/  @!P0 IMAD R9, R15, R72, R3 ;  /* 0x000000480f098224 */ /* 0x000fe400078e0203 */
[----:B------:R-:W-:Y:S02]  /*4370*/  @!P0 IMAD.MOV.U32 R3, RZ, RZ, R0 ;  /* 0x000000ffff038224 */ /* 0x000fe400078e0000 */
[----:B------:R-:W-:Y:S02]  /*4380*/  IMAD R8, R6, R11, R8 ;  /* 0x0000000b06087224 */ /* 0x000fe400078e0208 */
[----:B------:R-:W-:Y:S02]  /*4390*/  IMAD R13, R3, R2, R13 ;  /* 0x00000002030d7224 */ /* 0x000fe400078e020d */
[----:B------:R-:W-:Y:S02]  /*43a0*/  IMAD R8, R9, R6, R8 ;  /* 0x0000000609087224 */ /* 0x000fe400078e0208 */
.L_x_84:
[----:B------:R-:W-:Y:S05]  /*43b0*/  BRA.U UP1, `(.L_x_85) ;  /* 0x0000000101107547 */ /* 0x000fea000b800000 */
[----:B------:R-:W-:Y:S04]  /*43c0*/  MOV R0, UR6 ;  /* 0x0000000600007c02 */ /* 0x000fe80008000f00 */
[----:B------:R-:W-:Y:S04]  /*43d0*/  SHF.L.U32 R3, R0, 0x1f, RZ ;  /* 0x0000001f00037819 */ /* 0x000fe800000006ff */
[----:B------:R-:W2:Y:S02]  /*43e0*/  SYNCS.PHASECHK.TRANS64.TRYWAIT P0, [UR7+0x78], R3 ;  /* 0x00007803ff0075a7 */ /* 0x000ea40008001107 */
[----:B--2---:R-:W-:Y:S05]  /*43f0*/  @!P0 BRA `(.L_x_86) ;  /* 0x0000007800248947 */ /* 0x004fea0003800000 */
.L_x_85:
[----:B------:R-:W-:Y:S02]  /*4400*/  R2UR UR35, R21 ;  /* 0x00000000152372ca */ /* 0x000fe400000e0000 */
[----:B------:R-:W-:Y:S02]  /*4410*/  R2UR UR34, R20 ;  /* 0x00000000142272ca */ /* 0x000fe400000e0000 */
[----:B------:R-:W-:Y:S02]  /*4420*/  ISETP.NE.U32.AND P2, PT, RZ, UR4, PT ;  /* 0x00000004ff007c0c */ /* 0x000fe4000bf45070 */
[----:B------:R-:W-:Y:S02]  /*4430*/  SHF.L.U32 R12, R31, 0x1f, RZ ;  /* 0x0000001f1f0c7819 */ /* 0x000fe400000006ff */
[----:B------:R-:W-:Y:S05]  /*4440*/  ISETP.NE.AND.EX P2, PT, RZ, UR5, PT, P2 ;  /* 0x00000005ff007c0c */ /* 0x000fea000bf45320 */
[----:B------:R-:W-:Y:S02]  /*4450*/  USHF.L.U32 UR35, UR35, 0x7, URZ ;  /* 0x0000000723237899 */ /* 0x000fe400080006ff */
[----:B------:R-:W-:Y:S01]  /*4460*/  USHF.L.U32 UR34, UR34, 0x8, URZ ;  /* 0x0000000822227899 */ /* 0x000fe200080006ff */
[----:B------:R-:W-:Y:S11]  /*4470*/  BRA.U !UP3, `(.L_x_87) ;  /* 0x000000010b347547 */ /* 0x000ff6000b800000 */
[----:B------:R-:W-:Y:S01]  /*4480*/  UPLOP3.LUT UP0, UPT, UPT, UPT, UP2, 0x80, 0x8 ;  /* 0x000000000008789c */ /* 0x000fe20003f0f020 */
[----:B--2---:R-:W-:Y:S02]  /*4490*/  HFMA2 R0, -RZ, RZ, 0, 5.9604644775390625e-08 ;  /* 0x00000001ff007431 */ /* 0x004fe400000001ff */
[----:B------:R-:W-:Y:S03]  /*44a0*/  IMAD.MOV.U32 R171, RZ, RZ, 0x1 ;  /* 0x00000001ffab7424 */ /* 0x000fe600078e00ff */
[----:B------:R-:W-:Y:S05]  /*44b0*/  PLOP3.LUT P0, PT, PT, PT, UP0, 0x80, 0x8 ;  /* 0x000000000008781c */ /* 0x000fea0003f0f008 */
[----:B------:R-:W2:Y:S01]  /*44c0*/  @UP0 LDCU.64 UR10, c[0x0][0x888] ;  /* 0x00011100ff0a07ac */ /* 0x000ea20008000a00 */
[----:B------:R-:W-:Y:S07]  /*44d0*/  @UP0 UIMAD UR8, UR36, UR4, URZ ;  /* 0x00000004240802a4 */ /* 0x000fee000f8e02ff */
[----:B------:R-:W-:Y:S01]  /*44e0*/  @!P0 PRMT R171, R0, 0x7610, R171 ;  /* 0x0000761000ab8816 */ /* 0x000fe200000000ab */
[----:B--2---:R-:W-:Y:S03]  /*44f0*/  @UP0 UIMAD.WIDE UR10, UR8, 0x4, UR10 ;  /* 0x00000004080a08a5 */ /* 0x004fe6000f8e020a */
[----:B------:R-:W2:Y:S03]  /*4500*/  @!UP0 LDCU UR8, c[0x0][0x880] ;  /* 0x00011000ff0887ac */ /* 0x000ea60008000800 */
[----:B------:R-:W-:Y:S01]  /*4510*/  IMAD.U32 R10, RZ, RZ, UR10 ;  /* 0x0000000aff0a7e24 */ /* 0x000fe2000f8e00ff */
[----:B------:R-:W-:Y:S05]  /*4520*/  MOV R11, UR11 ;  /* 0x0000000b000b7c02 */ /* 0x000fea0008000f00 */
[----:B-----5:R4:W5:Y:S02]  /*4530*/  @P0 LDG.E R81, desc[UR46][R10.64] ;  /* 0x0000002e0a510981 */ /* 0x020964000c1e1900 */
[----:B--2-4-:R-:W-:Y:S07]  /*4540*/  @!P0 IMAD.U32 R81, RZ, RZ, UR8 ;  /* 0x00000008ff518e24 */ /* 0x014fee000f8e00ff */
.L_x_87:
[----:B-----5:R-:W-:Y:S01]  /*4550*/  @!P2 FSETP.EQ.AND P0, PT, R81, RZ, PT ;  /* 0x000000ff5100a20b */ /* 0x020fe20003f02000 */
[----:B------:R-:W-:Y:S01]  /*4560*/  @!UPT UIADD3 URZ, UPT, UPT, URZ, URZ, URZ ;  /* 0x000000fffffff290 */ /* 0x000fe2000fffe0ff */
[----:B------:R-:W-:Y:S11]  /*4570*/  @!P2 BRA `(.L_x_88) ;  /* 0x000000000014a947 */ /* 0x000ff60003800000 */
[----:B------:R-:W-:Y:S02]  /*4580*/  LOP3.LUT P2, RZ, R171, 0xff, RZ, 0xc0, !PT ;  /* 0x000000ffabff7812 */ /* 0x000fe4000784c0ff */
[----:B------:R-:W-:Y:S04]  /*4590*/  PLOP3.LUT P0, PT, PT, PT, UP0, 0x80, 0x8 ;  /* 0x000000000008781c */ /* 0x000fe80003f0f008 */
[----:B------:R-:W-:Y:S07]  /*45a0*/  PLOP3.LUT P0, PT, P0, PT, PT, 0x8, 0x80 ;  /* 0x000000000080781c */ /* 0x000fee000070e170 */
[----:B------:R-:W-:Y:S11]  /*45b0*/  @P2 FSETP.EQ.AND P0, PT, R81, RZ, PT ;  /* 0x000000ff5100220b */ /* 0x000ff60003f02000 */
[----:B------:R-:W-:Y:S02]  /*45c0*/  @!UPT UIADD3 URZ, UPT, UPT, URZ, URZ, URZ ;  /* 0x000000fffffff290 */ /* 0x000fe4000fffe0ff */
.L_x_88:
[----:B------:R-:W4:Y:S01]  /*45d0*/  SYNCS.PHASECHK.TRANS64.TRYWAIT P2, [UR7+0x50], R12 ;  /* 0x0000500cff0075a7 */ /* 0x000f220008041107 */
[----:B------:R-:W-:Y:S04]  /*45e0*/  ELECT P4, URZ, PT ;  /* 0x0000000000ff782f */ /* 0x000fe80003880000 */
[----:B------:R-:W-:Y:S11]  /*45f0*/  PLOP3.LUT P4, PT, P0, P4, PT, 0xf2, 0x2f ;  /* 0x00000000002f781c */ /* 0x000ff60000789e72 */
[----:B------:R-:W-:Y:S02]  /*4600*/  @!UPT UIADD3 URZ, UPT, UPT, URZ, URZ, URZ ;  /* 0x000000fffffff290 */ /* 0x000fe4000fffe0ff */
[----:B-1----:R-:W-:Y:S05]  /*4610*/  @!P4 IADD3 R9, P0, PT, R32, 0x580, RZ ;  /* 0x000005802009c810 */ /* 0x002fea0007f1e0ff */
[----:B--2---:R-:W-:Y:S01]  /*4620*/  @!P4 IMAD.X R0, RZ, RZ, R33, P0 ;  /* 0x000000ffff00c224 */ /* 0x004fe200000e0621 */
[----:B----4-:R-:W-:Y:S07]  /*4630*/  @!P2 BRA `(.L_x_89) ;  /* 0x0000007400aca947 */ /* 0x010fee0003800000 */
.L_x_170:
[----:B------:R-:W-:Y:S01]  /*4640*/  @!P4 R2UR UR8, R0 ;  /* 0x000000000008c2ca */ /* 0x000fe200000e0000 */
[----:B------:R-:W-:Y:S01]  /*4650*/  VOTEU.ALL UP1, P4 ;  /* 0x0000000000ff7886 */ /* 0x000fe20002020000 */
[----:B------:R-:W-:Y:S01]  /*4660*/  @!P4 R2UR UR9, R9 ;  /* 0x000000000909c2ca */ /* 0x000fe200000e0000 */
[----:B------:R-:W-:Y:S01]  /*4670*/  @!P4 IMAD.MOV.U32 R0, RZ, RZ, 0x2000 ;  /* 0x00002000ff00c424 */ /* 0x000fe200078e00ff */
[----:B------:R-:W-:Y:S01]  /*4680*/  UMOV UR10, 0x0 ;  /* 0x00000000000a7882 */ /* 0x000fe20000000000 */
[----:B------:R-:W-:Y:S01]  /*4690*/  UMOV UR11, 0x10000000 ;  /* 0x10000000000b7882 */ /* 0x000fe20000000000 */
[----:B------:R-:W-:Y:S01]  /*46a0*/  @!UP1 UIADD3 UR32, UPT, UPT, UR7, 0x200, URZ ;  /* 0x0000020007209890 */ /* 0x000fe2000fffe0ff */
[----:B------:R-:W-:Y:S01]  /*46b0*/  @!P4 IADD3 R9, P0, PT, R32, 0x580, RZ ;  /* 0x000005802009c810 */ /* 0x000fe20007f1e0ff */
[----:B------:R-:W-:Y:S05]  /*46c0*/  VOTEU.ALL UP1, P4 ;  /* 0x0000000000ff7886 */ /* 0x000fea0002020000 */
[----:B------:R-:W-:Y:S01]  /*46d0*/  IMAD.U32 R11, RZ, RZ, UR8 ;  /* 0x00000008ff0b7e24 */ /* 0x000fe2000f8e00ff */
[----:B------:R-:W-:Y:S01]  /*46e0*/  UPRMT UR8, UR37, 0x654, UR33 ;  /* 0x0000065425087896 */ /* 0x000fe20008000021 */
[----:B------:R-:W-:Y:S03]  /*46f0*/  IMAD.U32 R10, RZ, RZ, UR9 ;  /* 0x00000009ff0a7e24 */ /* 0x000fe6000f8e00ff */
[----:B------:R-:W-:Y:S02]  /*4700*/  @!P4 R2UR UR15, R11 ;  /* 0x000000000b0fc2ca */ /* 0x000fe400000e0000 */
[----:B------:R-:W-:Y:S11]  /*4710*/  @!P4 R2UR UR14, R10 ;  /* 0x000000000a0ec2ca */ /* 0x000ff600000e0000 */
[----:B------:R-:W-:Y:S02]  /*4720*/  @!UPT UIADD3 URZ, UPT, UPT, URZ, URZ, URZ ;  /* 0x000000fffffff290 */ /* 0x000fe4000fffe0ff */
[----:B------:R2:W-:Y:S01]  /*4730*/  @!UP1 UTMALDG.3D [UR32], [UR14], desc[UR10] ;  /* 0x00000a200e0095b4 */ /* 0x0005e20008011000 */
[----:B------:R4:W-:Y:S01]  /*4740*/  @!P4 SYNCS.ARRIVE.TRANS64.RED.A0TR RZ, [UR7+0x30], R0 ;  /* 0x00003000ffffc9a7 */ /* 0x0009e20008300407 */
[----:B------:R-:W-:Y:S01]  /*4750*/  SYNCS.ARRIVE.TRANS64.RED.A1T0 RZ, [UR8], RZ ;  /* 0x000000ffffff79a7 */ /* 0x000fe20008100408 */
[----:B----4-:R-:W-:Y:S01]  /*4760*/  @!P4 IMAD.X R0, RZ, RZ, R33, P0 ;  /* 0x000000ffff00c224 */ /* 0x010fe200000e0621 */
[----:B------:R-:W4:Y:S02]  /*4770*/  SYNCS.PHASECHK.TRANS64.TRYWAIT P2, [UR7+0x58], R12 ;  /* 0x0000580cff0075a7 */ /* 0x000f240008041107 */
[----:B--2-4-:R-:W-:Y:S05]  /*4780*/  @!P2 BRA `(.L_x_90) ;  /* 0x000000740070a947 */ /* 0x014fea0003800000 */
.L_x_172:
        /* <DEDUP_REMOVED lines=8> */
[----:B------:R-:W-:Y:S01]  /*4810*/  @!UP1 UIADD3 UR24, UPT, UPT, UR7, 0x2200, URZ ;  /* 0x0000220007189890 */ /* 0x000fe2000fffe0ff */
[----:B------:R-:W-:Y:S01]  /*4820*/  VOTEU.ALL UP1, P4 ;  /* 0x0000000000ff7886 */ /* 0x000fe20002020000 */
[----:B------:R-:W-:Y:S01]  /*4830*/  UMOV UR27, UR35 ;  /* 0x00000023001b7c82 */ /* 0x000fe20008000000 */
[----:B------:R-:W-:Y:S02]  /*4840*/  UMOV UR28, UR36 ;  /* 0x00000024001c7c82 */ /* 0x000fe40008000000 */
[----:B------:R-:W-:Y:S01]  /*4850*/  IMAD.U32 R11, RZ, RZ, UR8 ;  /* 0x00000008ff0b7e24 */ /* 0x000fe2000f8e00ff */
[----:B------:R-:W-:Y:S01]  /*4860*/  UPRMT UR8, UR37, 0x654, UR25 ;  /* 0x0000065425087896 */ /* 0x000fe20008000019 */
[----:B------:R-:W-:Y:S02]  /*4870*/  IMAD.U32 R10, RZ, RZ, UR9 ;  /* 0x00000009ff0a7e24 */ /* 0x000fe4000f8e00ff */
[----:B------:R-:W-:Y:S01]  /*4880*/  @!P4 IMAD.X R20, RZ, RZ, R33, P0 ;  /* 0x000000ffff14c224 */ /* 0x000fe200000e0621 */
[----:B------:R-:W-:Y:S02]  /*4890*/  @!P4 R2UR UR15, R11 ;  /* 0x000000000b0fc2ca */ /* 0x000fe400000e0000 */
[----:B------:R-:W-:Y:S11]  /*48a0*/  @!P4 R2UR UR14, R10 ;  /* 0x000000000a0ec2ca */ /* 0x000ff600000e0000 */
[----:B------:R-:W-:Y:S02]  /*48b0*/  @!UPT UIADD3 URZ, UPT, UPT, URZ, URZ, URZ ;  /* 0x000000fffffff290 */ /* 0x000fe4000fffe0ff */
[----:B------:R2:W-:Y:S01]  /*48c0*/  @!UP1 UTMALDG.3D [UR24], [UR14], desc[UR10] ;  /* 0x00000a180e0095b4 */ /* 0x0005e20008011000 */
[----:B------:R2:W-:Y:S01]  /*48d0*/  @!P4 SYNCS.ARRIVE.TRANS64.RED.A0TR RZ, [UR7+0x38], R0 ;  /* 0x00003800ffffc9a7 */ /* 0x0005e20008300407 */
[----:B------:R-:W-:Y:S01]  /*48e0*/  SYNCS.ARRIVE.TRANS64.RED.A1T0 RZ, [UR8], RZ ;  /* 0x000000ffffff79a7 */ /* 0x000fe20008100408 */
[----:B------:R-:W4:Y:S02]  /*48f0*/  SYNCS.PHASECHK.TRANS64.TRYWAIT P2, [UR7+0x60], R12 ;  /* 0x0000600cff0075a7 */ /* 0x000f240008041107 */
[----:B--2-4-:R-:W-:Y:S05]  /*4900*/  @!P2 BRA `(.L_x_91) ;  /* 0x000000740028a947 */ /* 0x014fea0003800000 */
.L_x_174:
[----:B------:R-:W2:Y:S01]  /*4910*/  LDC.64 R14, c[0x0][0xb10] ;  /* 0x0002c400ff0e7b82 */ /* 0x000ea20000000a00 */
[----:B------:R-:W-:Y:S01]  /*4920*/  @!P4 R2UR UR8, R20 ;  /* 0x000000001408c2ca */ /* 0x000fe200000e0000 */
[----:B------:R-:W-:Y:S01]  /*4930*/  VOTEU.ALL UP1, P4 ;  /* 0x0000000000ff7886 */ /* 0x000fe20002020000 */
[----:B------:R-:W-:Y:S01]  /*4940*/  @!P4 R2UR UR9, R21 ;  /* 0x000000001509c2ca */ /* 0x000fe200000e0000 */
[----:B------:R-:W-:Y:S01]  /*4950*/  UMOV UR10, 0x0 ;  /* 0x00000000000a7882 */ /* 0x000fe20000000000 */
[----:B------:R-:W-:Y:S03]  /*4960*/  UMOV UR11, 0x10000000 ;  /* 0x10000000000b7882 */ /* 0x000fe60000000000 */
[----:B------:R-:W4:Y:S01]  /*4970*/  LDC.64 R10, c[0x0][0xb18] ;  /* 0x0002c600ff0a7b82 */ /* 0x000f220000000a00 */
[----:B------:R-:W-:Y:S01]  /*4980*/  @!UP1 UIADD3 UR18, UPT, UPT, UR34, 0x80, URZ ;  /* 0x0000008022129890 */ /* 0x000fe2000fffe0ff */
[----:B------:R-:W-:Y:S01]  /*4990*/  @P3 SHF.R.U32.HI R28, RZ, 0x10, R25 ;  /* 0x00000010ff1c3819 */ /* 0x000fe20000011619 */
[----:B------:R-:W-:Y:S01]  /*49a0*/  @!UP1 UIADD3 UR16, UPT, UPT, UR7, 0x4200, URZ ;  /* 0x0000420007109890 */ /* 0x000fe2000fffe0ff */
[----:B------:R-:W-:Y:S01]  /*49b0*/  VIADD R30, R30, 0x1 ;  /* 0x000000011e1e7836 */ /* 0x000fe20000000000 */
[----:B------:R-:W-:Y:S03]  /*49c0*/  VOTEU.ALL UP1, P4 ;  /* 0x0000000000ff7886 */ /* 0x000fe60002020000 */
[----:B------:R-:W5:Y:S01]  /*49d0*/  @!P1 LDC R0, c[0x0][0xb20] ;  /* 0x0002c800ff009b82 */ /* 0x000f620000000800 */
[----:B------:R-:W-:Y:S01]  /*49e0*/  UMOV UR19, UR35 ;  /* 0x0000002300137c82 */ /* 0x000fe20008000000 */
[----:B------:R-:W-:Y:S01]  /*49f0*/  IMAD.U32 R21, RZ, RZ, UR8 ;  /* 0x00000008ff157e24 */ /* 0x000fe2000f8e00ff */
[----:B------:R-:W-:Y:S05]  /*4a00*/  UMOV UR20, UR36 ;  /* 0x0000002400147c82 */ /* 0x000fea0008000000 */
[----:B-1----:R-:W1:Y:S01]  /*4a10*/  @!P1 LDC R3, c[0x0][0xb0c] ;  /* 0x0002c300ff039b82 */ /* 0x002e620000000800 */
[----:B------:R-:W-:Y:S01]  /*4a20*/  IMAD.U32 R20, RZ, RZ, UR9 ;  /* 0x00000009ff147e24 */ /* 0x000fe2000f8e00ff */
[----:B------:R-:W-:Y:S01]  /*4a30*/  UPRMT UR8, UR37, 0x654, UR17 ;  /* 0x0000065425087896 */ /* 0x000fe20008000011 */
[----:B------:R-:W-:Y:S03]  /*4a40*/  @!P4 R2UR UR15, R21 ;  /* 0x00000000150fc2ca */ /* 0x000fe600000e0000 */
[----:B------:R-:W-:Y:S01]  /*4a50*/  @!P4 R2UR UR14, R20 ;  /* 0x00000000140ec2ca */ /* 0x000fe200000e0000 */
[----:B------:R-:W-:Y:S11]  /*4a60*/  @!P4 IMAD.MOV.U32 R20, RZ, RZ, 0x2000 ;  /* 0x00002000ff14c424 */ /* 0x000ff600078e00ff */
[----:B------:R-:W-:Y:S01]  /*4a70*/  @!UPT UIADD3 URZ, UPT, UPT, URZ, URZ, URZ ;  /* 0x000000fffffff290 */ /* 0x000fe2000fffe0ff */
[----:B------:R1:W-:Y:S01]  /*4a80*/  @!UP1 UTMALDG.3D [UR16], [UR14], desc[UR10] ;  /* 0x00000a100e0095b4 */ /* 0x0003e20008011000 */
[----:B------:R1:W-:Y:S02]  /*4a90*/  @!P4 SYNCS.ARRIVE.TRANS64.RED.A0TR RZ, [UR7+0x40], R20 ;  /* 0x00004014ffffc9a7 */ /* 0x0003e40008300407 */
[----:B-1----:R-:W-:Y:S01]  /*4aa0*/  @!P1 ISETP.NE.AND P2, PT, R3, 0x1, PT ;  /* 0x000000010300980c */ /* 0x002fe20003f45270 */
[C---:B--2---:R-:W-:Y:S01]  /*4ab0*/  @!P1 IMAD.HI.U32 R14, R13.reuse, R14, RZ ;  /* 0x0000000e0d0e9227 */ /* 0x044fe200078e00ff */
[----:B----4-:R-:W-:Y:S03]  /*4ac0*/  @!P1 ISETP.NE.AND P0, PT, R10, 0x1, PT ;  /* 0x000000010a00980c */ /* 0x010fe60003f05270 */
[C---:B------:R-:W-:Y:S01]  /*4ad0*/  @!P1 IMAD.HI.U32 R11, R8.reuse, R11, RZ ;  /* 0x0000000b080b9227 */ /* 0x040fe200078e00ff */
[----:B------:R-:W-:Y:S04]  /*4ae0*/  @!P1 SHF.R.U32.HI R14, RZ, R15, R14 ;  /* 0x0000000fff0e9219 */ /* 0x000fe8000001160e */
[----:B-----5:R-:W-:Y:S01]  /*4af0*/  @!P1 SHF.R.U32.HI R9, RZ, R0, R11 ;  /* 0x00000000ff099219 */ /* 0x020fe2000001160b */
[----:B------:R-:W-:Y:S01]  /*4b00*/  SYNCS.ARRIVE.TRANS64.RED.A1T0 RZ, [UR8], RZ ;  /* 0x000000ffffff79a7 */ /* 0x000fe20008100408 */
[----:B------:R-:W-:Y:S02]  /*4b10*/  @!P1 SEL R14, R13, R14, !P2 ;  /* 0x0000000e0d0e9207 */ /* 0x000fe40005000000 */
[----:B------:R-:W-:Y:S01]  /*4b20*/  @!P1 SEL R9, R8, R9, !P0 ;  /* 0x0000000908099207 */ /* 0x000fe20004000000 */
[----:B------:R-:W1:Y:S04]  /*4b30*/  SYNCS.PHASECHK.TRANS64.TRYWAIT P5, [UR7+0x68], R12 ;  /* 0x0000680cff0075a7 */ /* 0x000e6800080a1107 */
[----:B------:R-:W-:Y:S02]  /*4b40*/  @!P1 IMAD.IADD R0, R9, 0x1, -R14 ;  /* 0x0000000109009824 */ /* 0x000fe400078e0a0e */
[----:B------:R-:W-:Y:S02]  /*4b50*/  @!P1 IMAD.IADD R9, R14, 0x1, -R9 ;  /* 0x000000010e099824 */ /* 0x000fe400078e0a09 */
[----:B------:R-:W-:Y:S02]  /*4b60*/  @!P1 IMAD R13, R0, R3, R13 ;  /* 0x00000003000d9224 */ /* 0x000fe400078e020d */
[----:B------:R-:W-:Y:S01]  /*4b70*/  @!P1 IMAD R8, R9, R10, R8 ;  /* 0x0000000a09089224 */ /* 0x000fe200078e0208 */
[----:B-1----:R-:W-:Y:S06]  /*4b80*/  @!P5 BRA `(.L_x_92) ;  /* 0x0000007000a0d947 */ /* 0x002fec0003800000 */
.L_x_176:
[----:B-1----:R-:W-:Y:S01]  /*4b90*/  @!P4 IADD3 R3, P0, PT, R32, 0x580, RZ ;  /* 0x000005802003c810 */ /* 0x002fe20007f1e0ff */
[----:B------:R-:W-:Y:S01]  /*4ba0*/  VOTEU.ALL UP1, P4 ;  /* 0x0000000000ff7886 */ /* 0x000fe20002020000 */
[----:B------:R-:W-:Y:S01]  /*4bb0*/  UMOV UR18, 0x0 ;  /* 0x0000000000127882 */ /* 0x000fe20000000000 */
[----:B------:R-:W-:Y:S01]  /*4bc0*/  UMOV UR19, 0x10000000 ;  /* 0x1000000000137882 */ /* 0x000fe20000000000 */
[----:B------:R-:W-:Y:S01]  /*4bd0*/  @!P4 R2UR UR9, R3 ;  /* 0x000000000309c2ca */ /* 0x000fe200000e0000 */
[----:B------:R-:W-:Y:S01]  /*4be0*/  @!P4 IMAD.X R0, RZ, RZ, R33, P0 ;  /* 0x000000ffff00c224 */ /* 0x000fe200000e0621 */
[----:B------:R-:W-:Y:S01]  /*4bf0*/  @!UP1 UIADD3 UR10, UPT, UPT, UR34, 0xc0, URZ ;  /* 0x000000c0220a9890 */ /* 0x000fe2000fffe0ff */
[----:B------:R-:W-:Y:S01]  /*4c00*/  ISETP.NE.AND P0, PT, R30, 0x2, PT ;  /* 0x000000021e00780c */ /* 0x000fe20003f05270 */
[----:B------:R-:W-:Y:S01]  /*4c10*/  UMOV UR11, UR35 ;  /* 0x00000023000b7c82 */ /* 0x000fe20008000000 */
[----:B------:R-:W-:Y:S01]  /*4c20*/  UMOV UR12, UR36 ;  /* 0x00000024000c7c82 */ /* 0x000fe20008000000 */
[----:B------:R-:W-:Y:S01]  /*4c30*/  @!P4 R2UR UR8, R0 ;  /* 0x000000000008c2ca */ /* 0x000fe200000e0000 */
[----:B------:R-:W-:Y:S01]  /*4c40*/  IMAD.IADD R20, R8, 0x1, R147 ;  /* 0x0000000108147824 */ /* 0x000fe200078e0293 */
[----:B------:R-:W-:Y:S01]  /*4c50*/  @P3 R2UR UR36, R28 ;  /* 0x000000001c2432ca */ /* 0x000fe200000e0000 */
[----:B------:R-:W-:Y:S01]  /*4c60*/  IMAD.IADD R21, R13, 0x1, R170 ;  /* 0x000000010d157824 */ /* 0x000fe200078e02aa */
[----:B------:R-:W-:Y:S02]  /*4c70*/  SEL R0, RZ, 0x1, P0 ;  /* 0x00000001ff007807 */ /* 0x000fe40000000000 */
[----:B------:R-:W-:Y:S01]  /*4c80*/  LOP3.LUT R31, R31, 0x1, RZ, 0x3c, !PT ;  /* 0x000000011f1f7812 */ /* 0x000fe200078e3cff */
[----:B------:R-:W-:Y:S01]  /*4c90*/  IMAD.U32 R10, RZ, RZ, UR9 ;  /* 0x00000009ff0a7e24 */ /* 0x000fe2000f8e00ff */
[----:B------:R-:W-:Y:S01]  /*4ca0*/  @!UP1 UIADD3 UR9, UPT, UPT, UR7, 0x48, URZ ;  /* 0x0000004807099890 */ /* 0x000fe2000fffe0ff */
[----:B------:R-:W-:Y:S02]  /*4cb0*/  LOP3.LUT R29, R29, R0, RZ, 0x3c, !PT ;  /* 0x000000001d1d7212 */ /* 0x000fe400078e3cff */
[----:B------:R-:W-:Y:S02]  /*4cc0*/  SEL R30, R30, RZ, P0 ;  /* 0x000000ff1e1e7207 */ /* 0x000fe40000000000 */
[----:B------:R-:W-:Y:S01]  /*4cd0*/  IMAD.U32 R11, RZ, RZ, UR8 ;  /* 0x00000008ff0b7e24 */ /* 0x000fe2000f8e00ff */
[----:B------:R-:W-:Y:S01]  /*4ce0*/  @!P4 R2UR UR14, R10 ;  /* 0x000000000a0ec2ca */ /* 0x000fe200000e0000 */
[----:B------:R-:W-:Y:S01]  /*4cf0*/  @!UP1 UIADD3 UR8, UPT, UPT, UR7, 0x6200, URZ ;  /* 0x0000620007089890 */ /* 0x000fe2000fffe0ff */
[----:B------:R-:W-:Y:S02]  /*4d00*/  VOTEU.ALL UP1, P4 ;  /* 0x0000000000ff7886 */ /* 0x000fe40002020000 */
[----:B------:R-:W-:Y:S11]  /*4d10*/  @!P4 R2UR UR15, R11 ;  /* 0x000000000b0fc2ca */ /* 0x000ff600000e0000 */
[----:B------:R-:W-:Y:S02]  /*4d20*/  @!UPT UIADD3 URZ, UPT, UPT, URZ, URZ, URZ ;  /* 0x000000fffffff290 */ /* 0x000fe4000fffe0ff */
[----:B------:R2:W-:Y:S01]  /*4d30*/  @!UP1 UTMALDG.3D [UR8], [UR14], desc[UR18] ;  /* 0x000012080e0095b4 */ /* 0x0005e20008011000 */
[----:B------:R2:W-:Y:S01]  /*4d40*/  @!P4 SYNCS.ARRIVE.TRANS64.RED.A0TR RZ, [UR7+0x48], R23 ;  /* 0x00004817ffffc9a7 */ /* 0x0005e20008300407 */
[----:B------:R-:W-:Y:S01]  /*4d50*/  UPLOP3.LUT UP1, UPT, UPT, UPT, UPT, 0x80, 0x8 ;  /* 0x000000000008789c */ /* 0x000fe20003f2f070 */
[----:B------:R-:W-:Y:S01]  /*4d60*/  SYNCS.ARRIVE.TRANS64.RED.A1T0 RZ, [UR13], RZ ;  /* 0x000000ffffff79a7 */ /* 0x000fe2000810040d */
[----:B------:R-:W-:Y:S09]  /*4d70*/  @P3 BRA `(.L_x_93) ;  /* 0xfffffff000943947 */ /* 0x000ff2000383ffff */
[----:B------:R-:W-:-:S04]  /*4d80*/  SHF.L.U32 R3, R31, 0x1f, RZ ;  /* 0x0000001f1f037819 */ /* 0x000fc800000006ff */
[----:B------:R-:W1:Y:S02]  /*4d90*/  SYNCS.PHASECHK.TRANS64.TRYWAIT P0, [UR7+0x50], R3 ;  /* 0x00005003ff0075a7 */ /* 0x000e640008001107 */
[----:B-1----:R-:W-:Y:S05]  /*4da0*/  @!P0 BRA `(.L_x_94) ;  /* 0x0000007000308947 */ /* 0x002fea0003800000 */
.L_x_178:
[----:B------:R-:W4:Y:S02]  /*4db0*/  SYNCS.PHASECHK.TRANS64.TRYWAIT P0, [UR7+0x58], R3 ;  /* 0x00005803ff0075a7 */ /* 0x000f240008001107 */
[----:B----4-:R-:W-:Y:S05]  /*4dc0*/  @!P0 BRA `(.L_x_95) ;  /* 0x0000007000408947 */ /* 0x010fea0003800000 */
.L_x_180:
[----:B------:R-:W4:Y:S02]  /*4dd0*/  SYNCS.PHASECHK.TRANS64.TRYWAIT P0, [UR7+0x60], R3 ;  /* 0x00006003ff0075a7 */ /* 0x000f240008001107 */
[----:B----4-:R-:W-:Y:S05]  /*4de0*/  @!P0 BRA `(.L_x_96) ;  /* 0x0000007000508947 */ /* 0x010fea0003800000 */
.L_x_182:
[----:B-1----:R-:W-:-:S07]  /*4df0*/  MOV R0, UR7 ;  /* 0x0000000700007c02 */ /* 0x002fce0008000f00 */
.L_x_97:
[----:B-1----:R-:W-:-:S04]  /*4e00*/  SHF.L.U32 R3, R31, 0x1f, RZ ;  /* 0x0000001f1f037819 */ /* 0x002fc800000006ff */
[----:B------:R1:W4:Y:S03]  /*4e10*/  SYNCS.PHASECHK.TRANS64.TRYWAIT P0, [R0+URZ+0x68], R3 ;  /* 0x00006803000075a7 */ /* 0x00032600080011ff */
[----:B----4-:R-:W-:Y:S05]  /*4e20*/  @!P0 NANOSLEEP.SYNCS 0x989680 ;  /* 0x009896800000895d */ /* 0x010fea0003900000 */
[----:B------:R-:W4:Y:S02]  /*4e30*/  @!P0 SYNCS.PHASECHK.TRANS64 P0, [R0+URZ+0x68], R3 ;  /* 0x00006803000085a7 */ /* 0x000f2400080010ff */
[----:B--2-4-:R-:W-:Y:S05]  /*4e40*/  @P0 EXIT ;  /* 0x000000000000094d */ /* 0x014fea0003800000 */
[----:B------:R-:W-:Y:S05]  /*4e50*/  BRA `(.L_x_97) ;  /* 0xfffffffc00e87947 */ /* 0x000fea000383ffff */
.L_x_82:
[----:B------:R-:W-:-:S06]  /*4e60*/  UISETP.GE.AND UP1, UPT, UR10, 0x4, UPT ;  /* 0x000000040a00788c */ /* 0x000fcc000bf26270 */
[----:B------:R-:W-:-:S13]  /*4e70*/  PLOP3.LUT P0, PT, PT, PT, UP1, 0x80, 0x8 ;  /* 0x000000000008781c */ /* 0x000fda0003f0f018 */
[----:B------:R-:W-:Y:S05]  /*4e80*/  @!P0 EXIT ;  /* 0x000000000000894d */ /* 0x000fea0003800000 */
[----:B------:R-:W-:Y:S01]  /*4e90*/  BAR.SYNC.DEFER_BLOCKING 0x6, 0xa0 ;  /* 0x0182800000007b1d */ /* 0x000fe20000010000 */
[C---:B------:R-:W-:Y:S01]  /*4ea0*/  IMAD.SHL.U32 R3, R185.reuse, 0x40, RZ ;  /* 0x00000040b9037824 */ /* 0x040fe200078e00ff */
[C---:B------:R-:W-:Y:S01]  /*4eb0*/  LOP3.LUT R189, R185.reuse, 0x60, RZ, 0xc0, !PT ;  /* 0x00000060b9bd7812 */ /* 0x040fe200078ec0ff */
[C---:B------:R-:W-:Y:S01]  /*4ec0*/  IMAD.SHL.U32 R172, R185.reuse, 0x8, RZ ;  /* 0x00000008b9ac7824 */ /* 0x040fe200078e00ff */
[C---:B------:R-:W-:Y:S01]  /*4ed0*/  LOP3.LUT R187, R185.reuse, 0x2, RZ, 0xc0, !PT ;  /* 0x00000002b9bb7812 */ /* 0x040fe200078ec0ff */
[----:B------:R-:W-:Y:S01]  /*4ee0*/  IMAD.U32 R79, R185, 0x10000, RZ ;  /* 0x00010000b94f7824 */ /* 0x000fe200078e00ff */
[----:B------:R-:W-:Y:S02]  /*4ef0*/  UMOV UR49, 0x400 ;  /* 0x0000040000317882 */ /* 0x000fe40000000000 */
[----:B------:R-:W1:Y:S01]  /*4f00*/  LDC R177, c[0x0][0x370] ;  /* 0x0000dc00ffb17b82 */ /* 0x000e620000000800 */
[----:B------:R-:W-:Y:S01]  /*4f10*/  ULEA UR49, UR37, UR49, 0x18 ;  /* 0x0000003125317291 */ /* 0x000fe2000f8ec0ff */
[----:B------:R-:W-:Y:S01]  /*4f20*/  LOP3.LUT R5, R3, 0x180, RZ, 0xc0, !PT ;  /* 0x0000018003057812 */ /* 0x000fe200078ec0ff */
[----:B------:R-:W-:Y:S01]  /*4f30*/  HFMA2 R192, -RZ, RZ, 0, 0 ;  /* 0x00000000ffc07431 */ /* 0x000fe200000001ff */
[----:B------:R-:W-:Y:S01]  /*4f40*/  LOP3.LUT R79, R79, 0x600000, RZ, 0xc0, !PT ;  /* 0x006000004f4f7812 */ /* 0x000fe200078ec0ff */
[----:B------:R-:W-:Y:S01]  /*4f50*/  UIADD3 UR4, UPT, UPT, UR49, 0x8200, URZ ;  /* 0x0000820031047890 */ /* 0x000fe2000fffe0ff */
[----:B------:R-:W-:Y:S01]  /*4f60*/  LOP3.LUT R172, R5, 0x30, R172, 0xf8, !PT ;  /* 0x0000003005ac7812 */ /* 0x000fe200078ef8ac */
[----:B------:R-:W-:Y:S01]  /*4f70*/  IMAD.MOV.U32 R76, RZ, RZ, RZ ;  /* 0x000000ffff4c7224 */ /* 0x000fe200078e00ff */
[----:B------:R-:W2:Y:S01]  /*4f80*/  LDC R74, c[0x0][0xb0c] ;  /* 0x0002c300ff4a7b82 */ /* 0x000ea20000000800 */
[----:B------:R-:W-:-:S02]  /*4f90*/  LOP3.LUT R185, R185, 0x4, RZ, 0xc0, !PT ;  /* 0x00000004b9b97812 */ /* 0x000fc400078ec0ff */
[----:B------:R-:W-:Y:S02]  /*4fa0*/  CS2R R182, SRZ ;  /* 0x0000000000b67805 */ /* 0x000fe4000001ff00 */
[----:B------:R-:W-:Y:S02]  /*4fb0*/  LOP3.LUT R172, R172, 0x1e40, R3, 0xf8, !PT ;  /* 0x00001e40acac7812 */ /* 0x000fe400078ef803 */
[----:B------:R-:W-:Y:S02]  /*4fc0*/  CS2R R180, SRZ ;  /* 0x0000000000b47805 */ /* 0x000fe4000001ff00 */
[----:B------:R-:W-:Y:S01]  /*4fd0*/  IADD3 R184, PT, PT, -R185, 0x2, RZ ;  /* 0x00000002b9b87810 */ /* 0x000fe20007ffe1ff */
[----:B------:R-:W-:Y:S01]  /*4fe0*/  IMAD.MOV R176, RZ, RZ, -R187 ;  /* 0x000000ffffb07224 */ /* 0x000fe200078e0abb */
[----:B------:R-:W-:Y:S01]  /*4ff0*/  MOV R188, UR4 ;  /* 0x0000000400bc7c02 */ /* 0x000fe20008000f00 */
[----:B------:R-:W3:Y:S01]  /*5000*/  LDC R174, c[0x0][0xb20] ;  /* 0x0002c800ffae7b82 */ /* 0x000ee20000000800 */
[----:B------:R-:W4:Y:S01]  /*5010*/  LDS R0, [UR49+0x110] ;  /* 0x00011031ff007984 */ /* 0x000f220008000800 */
[----:B------:R-:W-:Y:S01]  /*5020*/  VIADD R186, R172, UR49 ;  /* 0x00000031acba7c36 */ /* 0x000fe20008000000 */
[----:B------:R-:W1:Y:S01]  /*5030*/  LDCU.64 UR52, c[0x0][0x348] ;  /* 0x00006900ff3477ac */ /* 0x000e620008000a00 */
[----:B------:R-:W-:-:S02]  /*5040*/  IMAD.MOV R175, RZ, RZ, -R185 ;  /* 0x000000ffffaf7224 */ /* 0x000fc400078e0ab9 */
[----:B------:R-:W-:Y:S01]  /*5050*/  VIADD R186, R186, 0x200 ;  /* 0x00000200baba7836 */ /* 0x000fe20000000000 */
[----:B------:R-:W1:Y:S01]  /*5060*/  LDCU.64 UR38, c[0x0][0x888] ;  /* 0x00011100ff2677ac */ /* 0x000e620008000a00 */
[----:B------:R-:W1:Y:S01]  /*5070*/  LDC R73, c[0x0][0xb30] ;  /* 0x0002cc00ff497b82 */ /* 0x000e620000000800 */
[----:B------:R-:W1:Y:S01]  /*5080*/  LDCU.64 UR44, c[0x0][0x890] ;  /* 0x00011200ff2c77ac */ /* 0x000e620008000a00 */
[----:B------:R-:W-:-:S06]  /*5090*/  UIADD3 UR48, UPT, UPT, UR49, 0x200, URZ ;  /* 0x0000020031307890 */ /* 0x000fcc000fffe0ff */
[----:B------:R-:W1:Y:S08]  /*50a0*/  LDC.64 R168, c[0x0][0xb10] ;  /* 0x0002c400ffa87b82 */ /* 0x000e700000000a00 */
[----:B------:R-:W1:Y:S08]  /*50b0*/  LDC.64 R70, c[0x0][0xb18] ;  /* 0x0002c600ff467b82 */ /* 0x000e700000000a00 */
[----:B------:R-:W1:Y:S08]  /*50c0*/  LDC.64 R68, c[0x0][0xb28] ;  /* 0x0002ca00ff447b82 */ /* 0x000e700000000a00 */
[----:B------:R-:W1:Y:S01]  /*50d0*/  LDC.64 R166, c[0x0][0x8b0] ;  /* 0x00022c00ffa67b82 */ /* 0x000e620000000a00 */
[----:B----4-:R-:W-:-:S07]  /*50e0*/  IMAD.IADD R79, R0, 0x1, R79 ;  /* 0x00000001004f7824 */ /* 0x010fce00078e024f */
[----:B------:R-:W4:Y:S08]  /*50f0*/  LDC.64 R164, c[0x0][0x8a8] ;  /* 0x00022a00ffa47b82 */ /* 0x000f300000000a00 */
[----:B--23--:R-:W1:Y:S02]  /*5100*/  LDC R178, c[0x0][0x374] ;  /* 0x0000dd00ffb27b82 */ /* 0x00ce640000000800 */
.L_x_142:
[----:B------:R-:W-:Y:S02]  /*5110*/  LEA R0, R192, UR49, 0x3 ;  /* 0x00000031c0007c11 */ /* 0x000fe4000f8e18ff */
[----:B------:R-:W-:Y:S02]  /*5120*/  SHF.L.U32 R3, R182, 0x1f, RZ ;  /* 0x0000001fb6037819 */ /* 0x000fe400000006ff */
[----:B-1----:R-:W-:Y:S02]  /*5130*/  LEA R16, R192, UR49, 0x4 ;  /* 0x00000031c0107c11 */ /* 0x002fe4000f8e20ff */
[----:B------:R-:W2:Y:S02]  /*5140*/  SYNCS.PHASECHK.TRANS64.TRYWAIT P0, [R0+URZ+0x80], R3 ;  /* 0x00008003000075a7 */ /* 0x000ea400080011ff */
[----:B--2---:R-:W-:Y:S05]  /*5150*/  @!P0 BRA `(.L_x_98) ;  /* 0x0000006c008c8947 */ /* 0x004fea0003800000 */
.L_x_183:
[----:B------:R-:W3:Y:S01]  /*5160*/  LDC.64 R12, c[0x0][0xb10] ;  /* 0x0002c400ff0c7b82 */ /* 0x000ee20000000a00 */
[----:B------:R-:W4:Y:S01]  /*5170*/  LDS.128 R16, [R16+0xf0] ;  /* 0x0000f00010107984 */ /* 0x000f220000000c00 */
[----:B-1----:R-:W-:Y:S01]  /*5180*/  ISETP.NE.AND P1, PT, R73, 0x1, PT ;  /* 0x000000014900780c */ /* 0x002fe20003f25270 */
[----:B--2---:R-:W-:Y:S01]  /*5190*/  VIADD R0, R0, 0x90 ;  /* 0x0000009000007836 */ /* 0x004fe20000000000 */
[----:B------:R-:W-:Y:S04]  /*51a0*/  ISETP.GE.AND P0, PT, R72, 0x1, PT ;  /* 0x000000014800780c */ /* 0x000fe80003f06270 */
[----:B------:R-:W1:Y:S01]  /*51b0*/  LDC.64 R10, c[0x0][0xb18] ;  /* 0x0002c600ff0a7b82 */ /* 0x000e620000000a00 */
[----:B------:R-:W-:Y:S01]  /*51c0*/  PRMT R0, RZ, 0x654, R0 ;  /* 0x00000654ff007816 */ /* 0x000fe20000000000 */
[----:B------:R-:W-:Y:S01]  /*51d0*/  @!PT LDS RZ, [RZ] ;  /* 0x00000000fffff984 */ /* 0x000fe20000000800 */
[----:B------:R-:W-:Y:S01]  /*51e0*/  @!PT LDS RZ, [RZ] ;  /* 0x00000000fffff984 */ /* 0x000fe20000000800 */
[----:B------:R-:W-:Y:S01]  /*51f0*/  @!PT LDS RZ, [RZ] ;  /* 0x00000000fffff984 */ /* 0x000fe20000000800 */
[----:B------:R-:W-:Y:S01]  /*5200*/  @!PT LDS RZ, [RZ] ;  /* 0x00000000fffff984 */ /* 0x000fe20000000800 */
[----:B------:R2:W-:Y:S06]  /*5210*/  MEMBAR.ALL.CTA ;  /* 0x0000000000007992 */ /* 0x0005ec0000008000 */
[----:B--2---:R-:W2:Y:S01]  /*5220*/  FENCE.VIEW.ASYNC.S ;  /* 0x00000000000073c6 */ /* 0x004ea20000000000 */
[----:B------:R-:W1:Y:S08]  /*5230*/  @!P1 LDC R14, c[0x0][0xb20] ;  /* 0x0002c800ff0e9b82 */ /* 0x000e700000000800 */
[----:B------:R-:W1:Y:S01]  /*5240*/  @!P1 LDC R9, c[0x0][0xb0c] ;  /* 0x0002c300ff099b82 */ /* 0x000e620000000800 */
[----:B--2---:R2:W-:Y:S01]  /*5250*/  SYNCS.ARRIVE.TRANS64.RED.A1T0 RZ, [R0+URZ], RZ ;  /* 0x000000ff00ff79a7 */ /* 0x0045e200081004ff */
[----:B----4-:R-:W-:Y:S04]  /*5260*/  LOP3.LUT P4, RZ, R18, 0x1, RZ, 0xc0, !PT ;  /* 0x0000000112ff7812 */ /* 0x010fe8000788c0ff */
[----:B------:R-:W-:Y:S09]  /*5270*/  P2R R190, PR, RZ, 0x10 ;  /* 0x00000010ffbe7803 */ /* 0x000ff20000000000 */
[----:B------:R-:W-:Y:S02]  /*5280*/  @P4 MOV R77, R16 ;  /* 0x00000010004d4202 */ /* 0x000fe40000000f00 */
[----:B------:R-:W-:Y:S01]  /*5290*/  @P4 LOP3.LUT R75, R17, 0xffff, RZ, 0xc0, !PT ;  /* 0x0000ffff114b4812 */ /* 0x000fe200078ec0ff */
[----:B--23--:R-:W-:Y:S06]  /*52a0*/  @!P0 BRA `(.L_x_99) ;  /* 0x0000000000a48947 */ /* 0x00cfec0003800000 */
[----:B------:R-:W-:Y:S01]  /*52b0*/  IMAD.HI.U32 R23, R178, R71, RZ ;  /* 0x00000047b2177227 */ /* 0x000fe200078e00ff */
[----:B------:R-:W-:Y:S02]  /*52c0*/  ISETP.NE.AND P0, PT, R70, 0x1, PT ;  /* 0x000000014600780c */ /* 0x000fe40003f05270 */
[----:B------:R-:W-:Y:S01]  /*52d0*/  ISETP.NE.AND P2, PT, R72, 0x1, PT ;  /* 0x000000014800780c */ /* 0x000fe20003f45270 */
[----:B------:R-:W-:Y:S01]  /*52e0*/  IMAD.HI.U32 R22, R177, R168, RZ ;  /* 0x000000a8b1167227 */ /* 0x000fe200078e00ff */
[----:B------:R-:W-:Y:S02]  /*52f0*/  SHF.R.U32.HI R23, RZ, R174, R23 ;  /* 0x000000aeff177219 */ /* 0x000fe40000011617 */
[----:B------:R-:W-:Y:S01]  /*5300*/  ISETP.NE.AND P3, PT, R74, 0x1, PT ;  /* 0x000000014a00780c */ /* 0x000fe20003f65270 */
[----:B------:R-:W-:Y:S01]  /*5310*/  IMAD.HI.U32 R26, R77, R168, RZ ;  /* 0x000000a84d1a7227 */ /* 0x000fe200078e00ff */
[----:B------:R-:W-:Y:S02]  /*5320*/  SHF.R.U32.HI R22, RZ, R169, R22 ;  /* 0x000000a9ff167219 */ /* 0x000fe40000011616 */
[----:B------:R-:W-:Y:S01]  /*5330*/  SEL R3, R178, R23, !P0 ;  /* 0x00000017b2037207 */ /* 0x000fe20004000000 */
[----:B------:R-:W-:Y:S01]  /*5340*/  IMAD.HI.U32 R23, R75, R71, RZ ;  /* 0x000000474b177227 */ /* 0x000fe200078e00ff */
[----:B------:R-:W-:Y:S02]  /*5350*/  SEL R7, R177, R22, !P3 ;  /* 0x00000016b1077207 */ /* 0x000fe40005800000 */
[----:B------:R-:W-:Y:S01]  /*5360*/  SHF.R.U32.HI R26, RZ, R169, R26 ;  /* 0x000000a9ff1a7219 */ /* 0x000fe2000001161a */
[-C--:B------:R-:W-:Y:S04]  /*5370*/  IMAD.HI.U32 R22, R3, R68.reuse, RZ ;  /* 0x0000004403167227 */ /* 0x080fe800078e00ff */
[----:B------:R-:W-:Y:S01]  /*5380*/  IMAD.HI.U32 R24, R7, R68, RZ ;  /* 0x0000004407187227 */ /* 0x000fe200078e00ff */
[-C--:B------:R-:W-:Y:S02]  /*5390*/  @P2 SHF.R.U32.HI R3, RZ, R69.reuse, R22 ;  /* 0x00000045ff032219 */ /* 0x080fe40000011616 */
[----:B------:R-:W-:Y:S02]  /*53a0*/  SHF.R.U32.HI R22, RZ, R174, R23 ;  /* 0x000000aeff167219 */ /* 0x000fe40000011617 */
[----:B------:R-:W-:Y:S01]  /*53b0*/  @P2 SHF.R.U32.HI R7, RZ, R69, R24 ;  /* 0x00000045ff072219 */ /* 0x000fe20000011618 */
[C---:B------:R-:W-:Y:S01]  /*53c0*/  IMAD R2, R72.reuse, R3, RZ ;  /* 0x0000000348027224 */ /* 0x040fe200078e02ff */
[----:B------:R-:W-:Y:S02]  /*53d0*/  SEL R5, R75, R22, !P0 ;  /* 0x000000164b057207 */ /* 0x000fe40004000000 */
[----:B------:R-:W-:Y:S01]  /*53e0*/  SEL R3, R77, R26, !P3 ;  /* 0x0000001a4d037207 */ /* 0x000fe20005800000 */
[----:B------:R-:W-:Y:S01]  /*53f0*/  IMAD R4, R72, R7, RZ ;  /* 0x0000000748047224 */ /* 0x000fe200078e02ff */
[C---:B------:R-:W-:Y:S01]  /*5400*/  ISETP.GE.AND P0, PT, R5.reuse, R2, PT ;  /* 0x000000020500720c */ /* 0x040fe20003f06270 */
[----:B------:R-:W-:Y:S03]  /*5410*/  IMAD.HI.U32 R6, R5, R68, RZ ;  /* 0x0000004405067227 */ /* 0x000fe600078e00ff */
[----:B------:R-:W-:Y:S01]  /*5420*/  ISETP.GE.OR P0, PT, R3, R4, P0 ;  /* 0x000000040300720c */ /* 0x000fe20000706670 */
[----:B------:R-:W-:Y:S01]  /*5430*/  IMAD.MOV R4, RZ, RZ, -R3 ;  /* 0x000000ffff047224 */ /* 0x000fe200078e0a03 */
[-C--:B------:R-:W-:Y:S03]  /*5440*/  SHF.R.U32.HI R6, RZ, R69.reuse, R6 ;  /* 0x00000045ff067219 */ /* 0x080fe60000011606 */
[----:B------:R-:W-:Y:S01]  /*5450*/  IMAD R77, R74, R4, R77 ;  /* 0x000000044a4d7224 */ /* 0x000fe200078e024d */
[----:B------:R-:W-:Y:S05]  /*5460*/  SEL R15, R5, R6, !P2 ;  /* 0x00000006050f7207 */ /* 0x000fea0005000000 */
[----:B------:R-:W-:Y:S02]  /*5470*/  IMAD.MOV R6, RZ, RZ, -R15 ;  /* 0x000000ffff067224 */ /* 0x000fe400078e0a0f */
[C---:B------:R-:W-:Y:S04]  /*5480*/  @!P0 IMAD.HI.U32 R2, R3.reuse, R68, RZ ;  /* 0x0000004403028227 */ /* 0x040fe800078e00ff */
[----:B------:R-:W-:Y:S01]  /*5490*/  IMAD R6, R72, R6, R5 ;  /* 0x0000000648067224 */ /* 0x000fe200078e0205 */
[----:B------:R-:W-:Y:S04]  /*54a0*/  @!P0 SHF.R.U32.HI R2, RZ, R69, R2 ;  /* 0x00000045ff028219 */ /* 0x000fe80000011602 */
[----:B------:R-:W-:Y:S02]  /*54b0*/  @!P0 SEL R0, R3, R2, !P2 ;  /* 0x0000000203008207 */ /* 0x000fe40005000000 */
[----:B------:R-:W-:Y:S02]  /*54c0*/  IADD3 R2, PT, PT, -R5, RZ, RZ ;  /* 0x000000ff05027210 */ /* 0x000fe40007ffe1ff */
[----:B------:R-:W-:Y:S01]  /*54d0*/  @!P0 IADD3 R8, PT, PT, R15, -R0, RZ ;  /* 0x800000000f088210 */ /* 0x000fe20007ffe0ff */
[----:B------:R-:W-:Y:S02]  /*54e0*/  @!P0 IMAD R0, R7, R6, R0 ;  /* 0x0000000607008224 */ /* 0x000fe400078e0200 */
[----:B------:R-:W-:Y:S02]  /*54f0*/  IMAD R75, R70, R2, R75 ;  /* 0x00000002464b7224 */ /* 0x000fe400078e024b */
[----:B------:R-:W-:Y:S02]  /*5500*/  @!P0 IMAD R5, R8, R72, R3 ;  /* 0x0000004808058224 */ /* 0x000fe400078e0203 */
[----:B------:R-:W-:Y:S04]  /*5510*/  @!P0 IMAD.MOV.U32 R3, RZ, RZ, R0 ;  /* 0x000000ffff038224 */ /* 0x000fe800078e0000 */
[----:B------:R-:W-:Y:S02]  /*5520*/  IMAD R77, R3, R74, R77 ;  /* 0x0000004a034d7224 */ /* 0x000fe400078e024d */
[----:B------:R-:W-:Y:S07]  /*5530*/  IMAD R75, R5, R70, R75 ;  /* 0x00000046054b7224 */ /* 0x000fee00078e024b */
.L_x_99:
[----:B-1----:R-:W-:Y:S01]  /*5540*/  @!P1 ISETP.NE.AND P0, PT, R10, 0x1, PT ;  /* 0x000000010a00980c */ /* 0x002fe20003f05270 */
[----:B------:R-:W-:Y:S01]  /*5550*/  @!P1 IMAD.HI.U32 R0, R77, R12, RZ ;  /* 0x0000000c4d009227 */ /* 0x000fe200078e00ff */
[----:B------:R-:W-:Y:S01]  /*5560*/  @!P1 ISETP.NE.AND P2, PT, R9, 0x1, PT ;  /* 0x000000010900980c */ /* 0x000fe20003f45270 */
[----:B------:R-:W-:Y:S01]  /*5570*/  ULOP3.LUT UP0, URZ, UR48, 0x1b0, URZ, 0xc0, !UPT ;  /* 0x000001b030ff7892 */ /* 0x000fe2000f80c0ff */
[----:B------:R-:W-:Y:S01]  /*5580*/  R2UR UR42, R21 ;  /* 0x00000000152a72ca */ /* 0x000fe200000e0000 */
[----:B------:R-:W-:Y:S01]  /*5590*/  @!P1 IMAD.HI.U32 R3, R75, R11, RZ ;  /* 0x0000000b4b039227 */ /* 0x000fe200078e00ff */
[----:B------:R-:W-:Y:S02]  /*55a0*/  @!P1 SHF.R.U32.HI R0, RZ, R13, R0 ;  /* 0x0000000dff009219 */ /* 0x000fe40000011600 */
[----:B------:R-:W-:Y:S01]  /*55b0*/  R2UR UR41, R20 ;  /* 0x00000000142972ca */ /* 0x000fe200000e0000 */
[----:B------:R-:W-:Y:S01]  /*55c0*/  VIADD R192, R192, 0x1 ;  /* 0x00000001c0c07836 */ /* 0x000fe20000000000 */
[----:B------:R-:W-:Y:S02]  /*55d0*/  @!P1 SHF.R.U32.HI R2, RZ, R14, R3 ;  /* 0x0000000eff029219 */ /* 0x000fe40000011603 */
[----:B------:R-:W-:Y:S02]  /*55e0*/  @!P1 SEL R3, R77, R0, !P2 ;  /* 0x000000004d039207 */ /* 0x000fe40005000000 */
[----:B------:R-:W-:Y:S02]  /*55f0*/  @!P1 SEL R2, R75, R2, !P0 ;  /* 0x000000024b029207 */ /* 0x000fe40004000000 */
[----:B------:R-:W-:Y:S01]  /*5600*/  @P4 SHF.R.U32.HI R179, RZ, 0x10, R17 ;  /* 0x00000010ffb34819 */ /* 0x000fe20000011611 */
[----:B------:R-:W-:Y:S02]  /*5610*/  USHF.L.U32 UR42, UR42, 0x7, URZ ;  /* 0x000000072a2a7899 */ /* 0x000fe400080006ff */
[----:B------:R-:W-:Y:S02]  /*5620*/  @!P1 IMAD.IADD R0, R2, 0x1, -R3 ;  /* 0x0000000102009824 */ /* 0x000fe400078e0a03 */
[----:B------:R-:W-:Y:S01]  /*5630*/  @!P1 IMAD.IADD R2, R3, 0x1, -R2 ;  /* 0x0000000103029824 */ /* 0x000fe200078e0a02 */
[----:B------:R-:W-:Y:S01]  /*5640*/  USHF.L.U32 UR41, UR41, 0x8, URZ ;  /* 0x0000000829297899 */ /* 0x000fe200080006ff */
[----:B------:R-:W-:Y:S02]  /*5650*/  @!P1 IMAD R77, R0, R9, R77 ;  /* 0x00000009004d9224 */ /* 0x000fe400078e024d */
[----:B------:R-:W-:Y:S01]  /*5660*/  @!P1 IMAD R75, R2, R10, R75 ;  /* 0x0000000a024b9224 */ /* 0x000fe200078e024b */
[----:B------:R-:W-:Y:S08]  /*5670*/  BRA.U !UP0, `(.L_x_100) ;  /* 0x0000000108407547 */ /* 0x000ff0000b800000 */
[----:B------:R-:W1:Y:S01]  /*5680*/  LDCU.64 UR8, c[0x4][0x88] ;  /* 0x01001100ff0877ac */ /* 0x000e620008000a00 */
[----:B------:R-:W-:Y:S01]  /*5690*/  MOV R3, 0x0 ;  /* 0x0000000000037802 */ /* 0x000fe20000000f00 */
[----:B------:R-:W-:Y:S02]  /*56a0*/  HFMA2 R12, -RZ, RZ, 0, 5.9604644775390625e-08 ;  /* 0x00000001ff0c7431 */ /* 0x000fe400000001ff */
[----:B------:R-:W-:Y:S02]  /*56b0*/  IMAD.MOV.U32 R8, RZ, RZ, 0x70 ;  /* 0x00000070ff087424 */ /* 0x000fe400078e00ff */
[----:B------:R-:W-:Y:S01]  /*56c0*/  IMAD.MOV.U32 R13, RZ, RZ, RZ ;  /* 0x000000ffff0d7224 */ /* 0x000fe200078e00ff */
[----:B------:R-:W2:Y:S01]  /*56d0*/  LDCU.64 UR6, c[0x4][0x90] ;  /* 0x01001200ff0677ac */ /* 0x000ea20008000a00 */
[----:B------:R-:W3:Y:S01]  /*56e0*/  LDC.64 R2, c[0x4][R3] ;  /* 0x0100000003027b82 */ /* 0x000ee20000000a00 */
[----:B------:R-:W4:Y:S01]  /*56f0*/  LDCU.64 UR4, c[0x4][0x8] ;  /* 0x01000100ff0477ac */ /* 0x000f220008000a00 */
[----:B-1----:R-:W-:Y:S01]  /*5700*/  MOV R5, UR9 ;  /* 0x0000000900057c02 */ /* 0x002fe20008000f00 */
[----:B------:R-:W-:Y:S01]  /*5710*/  IMAD.U32 R4, RZ, RZ, UR8 ;  /* 0x00000008ff047e24 */ /* 0x000fe2000f8e00ff */
[----:B--2---:R-:W-:Y:S01]  /*5720*/  MOV R7, UR7 ;  /* 0x0000000700077c02 */ /* 0x004fe20008000f00 */
[----:B------:R-:W-:Y:S01]  /*5730*/  IMAD.U32 R6, RZ, RZ, UR6 ;  /* 0x00000006ff067e24 */ /* 0x000fe2000f8e00ff */
[----:B----4-:R-:W-:Y:S01]  /*5740*/  MOV R11, UR5 ;  /* 0x00000005000b7c02 */ /* 0x010fe20008000f00 */
[----:B------:R-:W-:Y:S02]  /*5750*/  IMAD.U32 R10, RZ, RZ, UR4 ;  /* 0x00000004ff0a7e24 */ /* 0x000fe4000f8e00ff */
[----:B------:R-:W-:Y:S07]  /*5760*/  LEPC R20, `(.L_x_100) ;  /* 0x000000001014794e */ /* 0x000fee0000000000 */
[----:B---3-5:R-:W-:Y:S05]  /*5770*/  CALL.ABS.NOINC R2 ;  /* 0x0000000002007343 */ /* 0x028fea0003c00000 */
.L_x_100:
[----:B------:R-:W-:Y:S01]  /*5780*/  LOP3.LUT P0, RZ, R188, 0x1b0, RZ, 0xc0, !PT ;  /* 0x000001b0bcff7812 */ /* 0x000fe2000780c0ff */
[----:B------:R-:W-:Y:S11]  /*5790*/  BSSY.RECONVERGENT B6, `(.L_x_101) ;  /* 0x0000013000067945 */ /* 0x000ff60003800200 */
[----:B------:R-:W-:Y:S01]  /*57a0*/  @!UPT UIADD3 URZ, UPT, UPT, URZ, URZ, URZ ;  /* 0x000000fffffff290 */ /* 0x000fe2000fffe0ff */
[----:B------:R-:W-:Y:S05]  /*57b0*/  @!P0 BRA `(.L_x_102) ;  /* 0x0000000000408947 */ /* 0x000fea0003800000 */
        /* <DEDUP_REMOVED lines=16> */
.L_x_102:
[----:B------:R-:W-:Y:S05]  /*58c0*/  BSYNC.RECONVERGENT B6 ;  /* 0x0000000000067941 */ /* 0x000fea0003800200 */
.L_x_101:
[----:B------:R-:W-:Y:S01]  /*58d0*/  ISETP.NE.U32.AND P4, PT, R166, RZ, PT ;  /* 0x000000ffa600720c */ /* 0x000fe20003f85070 */
[----:B------:R-:W-:Y:S01]  /*58e0*/  UISETP.NE.AND UP2, UPT, UR50, URZ, UPT ;  /* 0x000000ff3200728c */ /* 0x000fe2000bf45270 */
[----:B------:R-:W-:Y:S01]  /*58f0*/  ISETP.NE.U32.AND P2, PT, RZ, UR38, PT ;  /* 0x00000026ff007c0c */ /* 0x000fe2000bf45070 */
[----:B------:R-:W-:Y:S01]  /*5900*/  UISETP.NE.U32.AND UP1, UPT, UR44, URZ, UPT ;  /* 0x000000ff2c00728c */ /* 0x000fe2000bf25070 */
[----:B------:R-:W-:Y:S01]  /*5910*/  ISETP.NE.AND.EX P4, PT, R167, RZ, PT, P4 ;  /* 0x000000ffa700720c */ /* 0x000fe20003f85340 */
[----:B------:R-:W-:Y:S01]  /*5920*/  UPLOP3.LUT UP0, UPT, UPT, UPT, UPT, 0x40, 0x4 ;  /* 0x000000000004789c */ /* 0x000fe20003f0e870 */
[----:B------:R-:W-:Y:S01]  /*5930*/  ISETP.NE.AND.EX P2, PT, RZ, UR39, PT, P2 ;  /* 0x00000027ff007c0c */ /* 0x000fe2000bf45320 */
[----:B------:R-:W-:Y:S01]  /*5940*/  UISETP.NE.AND.EX UP1, UPT, UR45, URZ, UPT, UP1 ;  /* 0x000000ff2d00728c */ /* 0x000fe2000bf25310 */
[----:B------:R-:W-:Y:S04]  /*5950*/  PLOP3.LUT P1, PT, PT, PT, UP2, 0x80, 0x8 ;  /* 0x000000000008781c */ /* 0x000fe80003f2f028 */
[----:B------:R-:W-:Y:S06]  /*5960*/  @UP2 UPLOP3.LUT UP0, UPT, UPT, UPT, UP1, 0x80, 0x8 ;  /* 0x000000000008289c */ /* 0x000fec0003f0f010 */
[----:B------:R-:W-:Y:S01]  /*5970*/  PLOP3.LUT P0, PT, PT, PT, UP0, 0x80, 0x8 ;  /* 0x000000000008781c */ /* 0x000fe20003f0f008 */
[----:B------:R-:W-:Y:S01]  /*5980*/  @!UPT UIADD3 URZ, UPT, UPT, URZ, URZ, URZ ;  /* 0x000000fffffff290 */ /* 0x000fe2000fffe0ff */
[----:B------:R-:W-:Y:S11]  /*5990*/  BRA.U !UP1, `(.L_x_103) ;  /* 0x0000000109387547 */ /* 0x000ff6000b800000 */
[----:B------:R-:W-:Y:S01]  /*59a0*/  UISETP.NE.U32.AND UP0, UPT, UR38, URZ, UPT ;  /* 0x000000ff2600728c */ /* 0x000fe2000bf05070 */
[----:B------:R-:W-:Y:S02]  /*59b0*/  HFMA2 R0, -RZ, RZ, 0, 5.9604644775390625e-08 ;  /* 0x00000001ff007431 */ /* 0x000fe400000001ff */
[----:B------:R-:W-:Y:S01]  /*59c0*/  IMAD.MOV.U32 R171, RZ, RZ, 0x1 ;  /* 0x00000001ffab7424 */ /* 0x000fe200078e00ff */
[----:B------:R-:W-:Y:S06]  /*59d0*/  UISETP.NE.AND.EX UP0, UPT, UR39, URZ, UPT, UP0 ;  /* 0x000000ff2700728c */ /* 0x000fec000bf05300 */
[----:B------:R-:W-:Y:S05]  /*59e0*/  PLOP3.LUT P3, PT, PT, PT, UP0, 0x80, 0x8 ;  /* 0x000000000008781c */ /* 0x000fea0003f6f008 */
[----:B------:R-:W1:Y:S01]  /*59f0*/  @UP0 LDCU.64 UR6, c[0x0][0x888] ;  /* 0x00011100ff0607ac */ /* 0x000e620008000a00 */
[----:B------:R-:W-:Y:S07]  /*5a00*/  @UP0 UIMAD UR4, UR36, UR44, URZ ;  /* 0x0000002c240402a4 */ /* 0x000fee000f8e02ff */
[----:B------:R-:W-:Y:S01]  /*5a10*/  @!P3 PRMT R171, R0, 0x7610, R171 ;  /* 0x0000761000abb816 */ /* 0x000fe200000000ab */
[----:B-1----:R-:W-:Y:S03]  /*5a20*/  @UP0 UIMAD.WIDE UR6, UR4, 0x4, UR6 ;  /* 0x00000004040608a5 */ /* 0x002fe6000f8e0206 */
[----:B------:R-:W1:Y:S03]  /*5a30*/  @!UP0 LDCU UR4, c[0x0][0x880] ;  /* 0x00011000ff0487ac */ /* 0x000e660008000800 */
[----:B------:R-:W-:Y:S01]  /*5a40*/  IMAD.U32 R2, RZ, RZ, UR6 ;  /* 0x00000006ff027e24 */ /* 0x000fe2000f8e00ff */
[----:B------:R-:W-:Y:S05]  /*5a50*/  MOV R3, UR7 ;  /* 0x0000000700037c02 */ /* 0x000fea0008000f00 */
[----:B-----5:R2:W5:Y:S02]  /*5a60*/  @P3 LDG.E R81, desc[UR46][R2.64] ;  /* 0x0000002e02513981 */ /* 0x020564000c1e1900 */
[----:B-12---:R-:W-:Y:S02]  /*5a70*/  @!P3 IMAD.U32 R81, RZ, RZ, UR4 ;  /* 0x00000004ff51be24 */ /* 0x006fe4000f8e00ff */
.L_x_103:
[----:B------:R-:W-:Y:S05]  /*5a80*/  @!P4 BRA `(.L_x_104) ;  /* 0x000000000020c947 */ /* 0x000fea0003800000 */
[----:B------:R-:W-:Y:S04]  /*5a90*/  ISETP.NE.U32.AND P3, PT, R164, RZ, PT ;  /* 0x000000ffa400720c */ /* 0x000fe80003f65070 */
[----:B------:R-:W-:Y:S11]  /*5aa0*/  ISETP.NE.AND.EX P3, PT, R165, RZ, PT, P3 ;  /* 0x000000ffa500720c */ /* 0x000ff60003f65330 */
[----:B------:R-:W-:Y:S02]  /*5ab0*/  @!UPT UIADD3 URZ, UPT, UPT, URZ, URZ, URZ ;  /* 0x000000fffffff290 */ /* 0x000fe4000fffe0ff */
[----:B------:R-:W1:Y:S01]  /*5ac0*/  @P3 LDC.64 R2, c[0x0][0x8a8] ;  /* 0x00022a00ff023b82 */ /* 0x000e620000000a00 */
[----:B------:R-:W-:Y:S04]  /*5ad0*/  @P3 IMAD R0, R166, UR36, RZ ;  /* 0x00000024a6003c24 */ /* 0x000fe8000f8e02ff */
[----:B-1----:R-:W-:Y:S05]  /*5ae0*/  @P3 IMAD.WIDE R2, R0, 0x4, R2 ;  /* 0x0000000400023825 */ /* 0x002fea00078e0202 */
[----:B-----5:R1:W5:Y:S02]  /*5af0*/  @P3 LDG.E R78, desc[UR46][R2.64] ;  /* 0x0000002e024e3981 */ /* 0x020364000c1e1900 */
[----:B-1----:R-:W2:Y:S02]  /*5b00*/  @!P3 LDC R78, c[0x0][0x8a0] ;  /* 0x00022800ff4ebb82 */ /* 0x002ea40000000800 */
.L_x_104:
[----:B-----5:R-:W-:Y:S01]  /*5b10*/  FSETP.NEU.AND P4, PT, R81, RZ, PT ;  /* 0x000000ff5100720b */ /* 0x020fe20003f8d000 */
[----:B------:R-:W-:Y:S01]  /*5b20*/  BSSY B1, `(.L_x_105) ;  /* 0x0000047000017945 */ /* 0x000fe20003800000 */
[----:B------:R-:W-:Y:S01]  /*5b30*/  SEL R5, RZ, 0xffffffff, P2 ;  /* 0xffffffffff057807 */ /* 0x000fe20001000000 */
[----:B------:R-:W-:Y:S01]  /*5b40*/  IMAD.MOV.U32 R196, RZ, RZ, 0x1 ;  /* 0x00000001ffc47424 */ /* 0x000fe200078e00ff */
[----:B------:R-:W-:Y:S01]  /*5b50*/  LOP3.LUT P3, RZ, R171, 0xff, RZ, 0xc0, !PT ;  /* 0x000000ffabff7812 */ /* 0x000fe2000786c0ff */
[C---:B------:R-:W-:Y:S01]  /*5b60*/  IMAD R80, R76.reuse, 0x100, R79 ;  /* 0x000001004c507824 */ /* 0x040fe200078e024f */
[----:B------:R-:W-:Y:S02]  /*5b70*/  @P1 SEL R0, RZ, 0xffffffff, P4 ;  /* 0xffffffffff001807 */ /* 0x000fe40002000000 */
[----:B------:R-:W-:Y:S02]  /*5b80*/  CS2R R162, SRZ ;  /* 0x0000000000a27805 */ /* 0x000fe4000001ff00 */
[----:B------:R-:W-:Y:S02]  /*5b90*/  LEA R3, R181, UR49, 0x3 ;  /* 0x00000031b5037c11 */ /* 0x000fe4000f8e18ff */
[----:B------:R-:W-:Y:S02]  /*5ba0*/  CS2R R160, SRZ ;  /* 0x0000000000a07805 */ /* 0x000fe4000001ff00 */
[----:B------:R-:W-:Y:S02]  /*5bb0*/  @P0 SEL R0, R5, R0, !P3 ;  /* 0x0000000005000207 */ /* 0x000fe40005800000 */
[----:B------:R-:W-:Y:S02]  /*5bc0*/  CS2R R158, SRZ ;  /* 0x00000000009e7805 */ /* 0x000fe4000001ff00 */
[----:B------:R-:W-:Y:S02]  /*5bd0*/  LEA R191, R76, UR49, 0x3 ;  /* 0x000000314cbf7c11 */ /* 0x000fe4000f8e18ff */
[----:B------:R-:W-:Y:S02]  /*5be0*/  CS2R R156, SRZ ;  /* 0x00000000009c7805 */ /* 0x000fe4000001ff00 */
[----:B------:R-:W-:Y:S02]  /*5bf0*/  @P1 LOP3.LUT R0, R0, 0x1, RZ, 0xc0, !PT ;  /* 0x0000000100001812 */ /* 0x000fe400078ec0ff */
[----:B------:R-:W-:Y:S02]  /*5c00*/  CS2R R154, SRZ ;  /* 0x00000000009a7805 */ /* 0x000fe4000001ff00 */
[----:B------:R-:W-:Y:S02]  /*5c10*/  SHF.L.U32 R2, R183, 0x1f, RZ ;  /* 0x0000001fb7027819 */ /* 0x000fe400000006ff */
[----:B------:R-:W-:Y:S02]  /*5c20*/  CS2R R152, SRZ ;  /* 0x0000000000987805 */ /* 0x000fe4000001ff00 */
[----:B------:R-:W-:Y:S02]  /*5c30*/  ISETP.NE.U32.OR P6, PT, R0, 0x1, !P1 ;  /* 0x000000010000780c */ /* 0x000fe40004fc5470 */
[----:B------:R-:W-:Y:S02]  /*5c40*/  CS2R R150, SRZ ;  /* 0x0000000000967805 */ /* 0x000fe4000001ff00 */
[----:B------:R-:W-:Y:S02]  /*5c50*/  PLOP3.LUT P2, PT, PT, PT, UP1, 0x80, 0x8 ;  /* 0x000000000008781c */ /* 0x000fe40003f4f018 */
[----:B------:R-:W-:Y:S02]  /*5c60*/  CS2R R148, SRZ ;  /* 0x0000000000947805 */ /* 0x000fe4000001ff00 */
[----:B------:R-:W-:Y:S02]  /*5c70*/  SEL R0, RZ, 0xffffffff, P4 ;  /* 0xffffffffff007807 */ /* 0x000fe40002000000 */
[----:B------:R-:W-:Y:S03]  /*5c80*/  P2R R204, PR, RZ, 0x40 ;  /* 0x00000040ffcc7803 */ /* 0x000fe60000000000 */
[----:B------:R-:W-:Y:S04]  /*5c90*/  @P6 SHF.L.U32 R4, R180, 0x1f, RZ ;  /* 0x0000001fb4046819 */ /* 0x000fe800000006ff */
[----:B------:R-:W-:Y:S01]  /*5ca0*/  @P2 SEL R0, R5, R0, !P3 ;  /* 0x0000000005002207 */ /* 0x000fe20005800000 */
[----:B------:R-:W1:Y:S03]  /*5cb0*/  @P6 SYNCS.PHASECHK.TRANS64.TRYWAIT P1, [R3+URZ+0x30], R4 ;  /* 0x00003004030065a7 */ /* 0x000e6600080211ff */
[----:B------:R-:W-:Y:S04]  /*5cc0*/  LOP3.LUT R0, R0, 0x1, RZ, 0xc0, !PT ;  /* 0x0000000100007812 */ /* 0x000fe800078ec0ff */
[----:B------:R-:W-:Y:S04]  /*5cd0*/  ISETP.NE.U32.AND P5, PT, R0, 0x1, PT ;  /* 0x000000010000780c */ /* 0x000fe80003fa5070 */
[----:B------:R-:W-:Y:S01]  /*5ce0*/  P2R R197, PR, RZ, 0x20 ;  /* 0x00000020ffc57803 */ /* 0x000fe20000000000 */
[----:B------:R3:W4:Y:S01]  /*5cf0*/  SYNCS.PHASECHK.TRANS64.TRYWAIT P0, [R191+URZ+0xa0], R2 ;  /* 0x0000a002bf0075a7 */ /* 0x00072200080011ff */
[----:B-1----:R-:W-:Y:S01]  /*5d00*/  @P6 SEL R196, RZ, 0x1, !P1 ;  /* 0x00000001ffc46807 */ /* 0x002fe20004800000 */
[----:B---3--:R-:W-:Y:S06]  /*5d10*/  @!P6 BRA `(.L_x_106) ;  /* 0x00000000009ce947 */ /* 0x008fec0003800000 */
[----:B------:R-:W-:Y:S01]  /*5d20*/  @P5 IMAD R6, R181, 0x2000, R186 ;  /* 0x00002000b5065824 */ /* 0x000fe200078e02ba */
[----:B------:R-:W-:Y:S01]  /*5d30*/  ISETP.NE.AND P1, PT, R196, RZ, PT ;  /* 0x000000ffc400720c */ /* 0x000fe20003f25270 */
[----:B------:R-:W-:Y:S01]  /*5d40*/  BSSY B0, `(.L_x_107) ;  /* 0x0000010000007945 */ /* 0x000fe20003800000 */
[----:B------:R-:W-:Y:S01]  /*5d50*/  CS2R R150, SRZ ;  /* 0x0000000000967805 */ /* 0x000fe2000001ff00 */
[--C-:B------:R-:W-:Y:S01]  /*5d60*/  @P5 IMAD R7, R187, -0x10, R6.reuse ;  /* 0xfffffff0bb075824 */ /* 0x100fe200078e0206 */
[----:B------:R-:W-:Y:S01]  /*5d70*/  CS2R R148, SRZ ;  /* 0x0000000000947805 */ /* 0x000fe2000001ff00 */
[----:B------:R-:W-:Y:S01]  /*5d80*/  @P5 IMAD R5, R185, -0x10, R6 ;  /* 0xfffffff0b9055824 */ /* 0x000fe200078e0206 */
[----:B------:R-:W-:Y:S01]  /*5d90*/  CS2R R158, SRZ ;  /* 0x00000000009e7805 */ /* 0x000fe2000001ff00 */
[----:B------:R-:W-:Y:S01]  /*5da0*/  @P5 IMAD R4, R184, 0x10, R7 ;  /* 0x00000010b8045824 */ /* 0x000fe200078e0207 */
[----:B------:R-:W-:Y:S02]  /*5db0*/  CS2R R156, SRZ ;  /* 0x00000000009c7805 */ /* 0x000fe4000001ff00 */
[----:B------:R-:W-:Y:S02]  /*5dc0*/  CS2R R154, SRZ ;  /* 0x00000000009a7805 */ /* 0x000fe4000001ff00 */
[----:B------:R-:W-:Y:S02]  /*5dd0*/  CS2R R152, SRZ ;  /* 0x0000000000987805 */ /* 0x000fe4000001ff00 */
[----:B------:R-:W-:Y:S02]  /*5de0*/  CS2R R162, SRZ ;  /* 0x0000000000a27805 */ /* 0x000fe4000001ff00 */
[----:B------:R-:W-:Y:S01]  /*5df0*/  CS2R R160, SRZ ;  /* 0x0000000000a07805 */ /* 0x000fe2000001ff00 */
[----:B------:R-:W-:Y:S06]  /*5e00*/  @P1 BRA `(.L_x_108) ;  /* 0x00000000000c1947 */ /* 0x000fec0003800000 */
[----:B------:R-:W-:Y:S04]  /*5e10*/  SHF.L.U32 R0, R180, 0x1f, RZ ;  /* 0x0000001fb4007819 */ /* 0x000fe800000006ff */
[----:B------:R-:W1:Y:S02]  /*5e20*/  SYNCS.PHASECHK.TRANS64.TRYWAIT P1, [R3+URZ+0x30], R0 ;  /* 0x00003000030075a7 */ /* 0x000e6400080211ff */
[----:B-1----:R-:W-:Y:S05]  /*5e30*/  @!P1 BRA `(.L_x_109) ;  /* 0x0000006000689947 */ /* 0x002fea0003800000 */
.L_x_108:
[----:B------:R-:W-:Y:S05]  /*5e40*/  BSYNC B0 ;  /* 0x0000000000007941 */ /* 0x000fea0003800000 */
.L_x_107:
[----:B------:R-:W-:Y:S01]  /*5e50*/  ISETP.NE.AND P1, PT, R197, RZ, PT ;  /* 0x000000ffc500720c */ /* 0x000fe20003f25270 */
[----:B-1----:R-:W-:Y:S02]  /*5e60*/  VIADD R3, R3, 0x50 ;  /* 0x0000005003037836 */ /* 0x002fe40000000000 */
[----:B------:R-:W-:Y:S02]  /*5e70*/  IMAD.U32 R0, RZ, RZ, UR37 ;  /* 0x00000025ff007e24 */ /* 0x000fe4000f8e00ff */
[----:B------:R-:W-:Y:S03]  /*5e80*/  VIADD R181, R181, 0x1 ;  /* 0x00000001b5b57836 */ /* 0x000fe60000000000 */
[----:B------:R-:W-:Y:S05]  /*5e90*/  PRMT R0, R0, 0x654, R3 ;  /* 0x0000065400007816 */ /* 0x000fea0000000003 */
[----:B------:R1:W3:Y:S04]  /*5ea0*/  @P1 LDS.128 R148, [R6] ;  /* 0x0000000006941984 */ /* 0x0002e80000000c00 */
[----:B------:R1:W1:Y:S04]  /*5eb0*/  @P1 LDS.128 R156, [R5+0x20] ;  /* 0x00002000059c1984 */ /* 0x0002680000000c00 */
[----:B------:R1:W1:Y:S04]  /*5ec0*/  @P1 LDS.128 R152, [R7+0x10] ;  /* 0x0000100007981984 */ /* 0x0002680000000c00 */
[----:B------:R1:W1:Y:S01]  /*5ed0*/  @P1 LDS.128 R160, [R4+0x10] ;  /* 0x0000100004a01984 */ /* 0x0002620000000c00 */
[C---:B------:R-:W-:Y:S01]  /*5ee0*/  ISETP.NE.AND P1, PT, R181.reuse, 0x4, PT ;  /* 0x00000004b500780c */ /* 0x040fe20003f25270 */
[----:B------:R-:W-:Y:S01]  /*5ef0*/  @!PT LDS RZ, [RZ] ;  /* 0x00000000fffff984 */ /* 0x000fe20000000800 */
[----:B------:R-:W-:Y:S01]  /*5f00*/  @!PT LDS RZ, [RZ] ;  /* 0x00000000fffff984 */ /* 0x000fe20000000800 */
[----:B------:R-:W-:Y:S01]  /*5f10*/  @!PT LDS RZ, [RZ] ;  /* 0x00000000fffff984 */ /* 0x000fe20000000800 */
[----:B------:R-:W-:Y:S01]  /*5f20*/  @!PT LDS RZ, [RZ] ;  /* 0x00000000fffff984 */ /* 0x000fe20000000800 */
[----:B------:R5:W-:Y:S06]  /*5f30*/  MEMBAR.ALL.CTA ;  /* 0x0000000000007992 */ /* 0x000bec0000008000 */
[----:B-----5:R-:W5:Y:S01]  /*5f40*/  FENCE.VIEW.ASYNC.S ;  /* 0x00000000000073c6 */ /* 0x020f620000000000 */
[----:B------:R-:W-:Y:S02]  /*5f50*/  SEL R3, RZ, 0x1, P1 ;  /* 0x00000001ff037807 */ /* 0x000fe40000800000 */
[----:B------:R-:W-:Y:S02]  /*5f60*/  SEL R181, R181, RZ, P1 ;  /* 0x000000ffb5b57207 */ /* 0x000fe40000800000 */
[----:B------:R-:W-:Y:S01]  /*5f70*/  LOP3.LUT R180, R180, R3, RZ, 0x3c, !PT ;  /* 0x00000003b4b47212 */ /* 0x000fe200078e3cff */
[----:B-----5:R1:W-:Y:S06]  /*5f80*/  SYNCS.ARRIVE.TRANS64.RED.A1T0 RZ, [R0+URZ], RZ ;  /* 0x000000ff00ff79a7 */ /* 0x0203ec00081004ff */
.L_x_106:
[----:B------:R-:W-:Y:S05]  /*5f90*/  BSYNC B1 ;  /* 0x0000000000017941 */ /* 0x000fea0003800000 */
.L_x_105:
[----:B-1----:R-:W-:Y:S04]  /*5fa0*/  SHF.R.U32.HI R0, RZ, 0x15, R80 ;  /* 0x00000015ff007819 */ /* 0x002fe80000011650 */
[----:B------:R-:W-:Y:S01]  /*5fb0*/  LOP3.LUT P1, RZ, R0, 0x3, R173, 0x48, !PT ;  /* 0x0000000300ff7812 */ /* 0x000fe200078248ad */
[----:B------:R-:W-:Y:S01]  /*5fc0*/  @!UPT UIADD3 URZ, UPT, UPT, URZ, URZ, URZ ;  /* 0x000000fffffff290 */ /* 0x000fe2000fffe0ff */
[----:B----4-:R-:W-:Y:S11]  /*5fd0*/  @P0 BRA `(.L_x_110) ;  /* 0x0000000000080947 */ /* 0x010ff60003800000 */
[----:B------:R-:W1:Y:S02]  /*5fe0*/  SYNCS.PHASECHK.TRANS64.TRYWAIT P0, [R191+URZ+0xa0], R2 ;  /* 0x0000a002bf0075a7 */ /* 0x000e6400080011ff */
[----:B-1----:R-:W-:Y:S05]  /*5ff0*/  @!P0 BRA `(.L_x_111) ;  /* 0x00000060000c8947 */ /* 0x002fea0003800000 */
.L_x_110:
[----:B------:R-:W-:Y:S04]  /*6000*/  BSSY.RECONVERGENT B6, `(.L_x_112) ;  /* 0x0000012000067945 */ /* 0x000fe80003800200 */
[----:B------:R-:W-:Y:S05]  /*6010*/  @!P1 BRA `(.L_x_113) ;  /* 0x0000000000409947 */ /* 0x000fea0003800000 */
[----:B------:R-:W4:Y:S01]  /*6020*/  LDCU.64 UR8, c[0x4][0x78] ;  /* 0x01000f00ff0877ac */ /* 0x000f220008000a00 */
[----:B------:R-:W-:Y:S01]  /*6030*/  MOV R3, 0x0 ;  /* 0x0000000000037802 */ /* 0x000fe20000000f00 */
[----:B------:R-:W-:Y:S02]  /*6040*/  HFMA2 R12, -RZ, RZ, 0, 5.9604644775390625e-08 ;  /* 0x00000001ff0c7431 */ /* 0x000fe400000001ff */
[----:B------:R-:W-:Y:S02]  /*6050*/  IMAD.MOV.U32 R8, RZ, RZ, 0x192 ;  /* 0x00000192ff087424 */ /* 0x000fe400078e00ff */
[----:B------:R-:W-:Y:S01]  /*6060*/  IMAD.MOV.U32 R13, RZ, RZ, RZ ;  /* 0x000000ffff0d7224 */ /* 0x000fe200078e00ff */
[----:B------:R-:W5:Y:S01]  /*6070*/  LDCU.64 UR6, c[0x4][0x80] ;  /* 0x01001000ff0677ac */ /* 0x000f620008000a00 */
[----:B-1----:R-:W1:Y:S01]  /*6080*/  LDC.64 R2, c[0x4][R3] ;  /* 0x0100000003027b82 */ /* 0x002e620000000a00 */
[----:B------:R-:W2:Y:S01]  /*6090*/  LDCU.64 UR4, c[0x4][0x18] ;  /* 0x01000300ff0477ac */ /* 0x000ea20008000a00 */
[----:B----4-:R-:W-:Y:S01]  /*60a0*/  MOV R5, UR9 ;  /* 0x0000000900057c02 */ /* 0x010fe20008000f00 */
[----:B------:R-:W-:Y:S01]  /*60b0*/  IMAD.U32 R4, RZ, RZ, UR8 ;  /* 0x00000008ff047e24 */ /* 0x000fe2000f8e00ff */
[----:B-----5:R-:W-:Y:S01]  /*60c0*/  MOV R7, UR7 ;  /* 0x0000000700077c02 */ /* 0x020fe20008000f00 */
[----:B------:R-:W-:Y:S01]  /*60d0*/  IMAD.U32 R6, RZ, RZ, UR6 ;  /* 0x00000006ff067e24 */ /* 0x000fe2000f8e00ff */
[----:B--2---:R-:W-:Y:S01]  /*60e0*/  MOV R11, UR5 ;  /* 0x00000005000b7c02 */ /* 0x004fe20008000f00 */
[----:B------:R-:W-:Y:S02]  /*60f0*/  IMAD.U32 R10, RZ, RZ, UR4 ;  /* 0x00000004ff0a7e24 */ /* 0x000fe4000f8e00ff */
[----:B------:R-:W-:Y:S07]  /*6100*/  LEPC R20, `(.L_x_113) ;  /* 0x000000001014794e */ /* 0x000fee0000000000 */
[----:B-1-3--:R-:W-:Y:S05]  /*6110*/  CALL.ABS.NOINC R2 ;  /* 0x0000000002007343 */ /* 0x00afea0003c00000 */
.L_x_113:
[----:B------:R-:W-:Y:S05]  /*6120*/  BSYNC.RECONVERGENT B6 ;  /* 0x0000000000067941 */ /* 0x000fea0003800200 */
.L_x_112:
[-C--:B---3--:R-:W-:Y:S01]  /*6130*/  F2FP.F16.E5M2.UNPACK_B R83, R148.reuse ;  /* 0x00000094ff53723e */ /* 0x088fe200020004ff */
[----:B------:R-:W-:Y:S05]  /*6140*/  WARPSYNC.ALL ;  /* 0x0000000000007948 */ /* 0x000fea0003800000 */
[----:B------:R-:W-:Y:S01]  /*6150*/  R2UR UR4, R80 ;  /* 0x00000000500472ca */ /* 0x000fe200000e0000 */
[--C-:B------:R-:W-:Y:S01]  /*6160*/  HADD2.F32 R82, -RZ, R83.reuse.H0_H0 ;  /* 0x20000053ff527230 */ /* 0x100fe20000004100 */
[----:B------:R-:W-:Y:S01]  /*6170*/  F2FP.F16.E5M2.UNPACK_B R85, R148.H1 ;  /* 0x00000094ff55723e */ /* 0x000fe200030004ff */
[----:B------:R-:W-:Y:S01]  /*6180*/  HADD2.F32 R83, -RZ, R83.H1_H1 ;  /* 0x30000053ff537230 */ /* 0x000fe20000004100 */
[-C--:B------:R-:W-:Y:S01]  /*6190*/  F2FP.F16.E5M2.UNPACK_B R87, R149.reuse ;  /* 0x00000095ff57723e */ /* 0x080fe200020004ff */
[----:B------:R-:W-:Y:S01]  /*61a0*/  BSSY.RECONVERGENT B0, `(.L_x_114) ;  /* 0x000011d000007945 */ /* 0x000fe20003800200 */
[----:B------:R-:W-:Y:S01]  /*61b0*/  F2FP.F16.E5M2.UNPACK_B R89, R149.H1 ;  /* 0x00000095ff59723e */ /* 0x000fe200030004ff */
[----:B------:R-:W-:Y:S01]  /*61c0*/  HADD2.F32 R84, -RZ, R85.H0_H0 ;  /* 0x20000055ff547230 */ /* 0x000fe20000004100 */
[-C--:B------:R-:W-:Y:S01]  /*61d0*/  F2FP.F16.E5M2.UNPACK_B R91, R150.reuse ;  /* 0x00000096ff5b723e */ /* 0x080fe200020004ff */
[----:B------:R-:W-:Y:S01]  /*61e0*/  HADD2.F32 R88, -RZ, R87.H1_H1 ;  /* 0x30000057ff587230 */ /* 0x000fe20000004100 */
[----:B------:R-:W-:Y:S01]  /*61f0*/  F2FP.F16.E5M2.UNPACK_B R93, R150.H1 ;  /* 0x00000096ff5d723e */ /* 0x000fe200030004ff */
[----:B------:R-:W-:Y:S01]  /*6200*/  HADD2.F32 R86, -RZ, R85.H1_H1 ;  /* 0x30000055ff567230 */ /* 0x000fe20000004100 */
[-C--:B------:R-:W-:Y:S01]  /*6210*/  F2FP.F16.E5M2.UNPACK_B R95, R151.reuse ;  /* 0x00000097ff5f723e */ /* 0x080fe200020004ff */
[----:B------:R-:W2:Y:S01]  /*6220*/  LDTM.x64 R4, tmem[UR4] ;  /* 0x00000004000479ee */ /* 0x000ea20008340000 */
[----:B------:R-:W-:Y:S01]  /*6230*/  F2FP.F16.E5M2.UNPACK_B R97, R151.H1 ;  /* 0x00000097ff61723e */ /* 0x000fe200030004ff */
[----:B------:R-:W-:Y:S01]  /*6240*/  HADD2.F32 R85, -RZ, R87.H0_H0 ;  /* 0x20000057ff557230 */ /* 0x000fe20000004100 */
[-C--:B------:R-:W-:Y:S01]  /*6250*/  F2FP.F16.E5M2.UNPACK_B R99, R152.reuse ;  /* 0x00000098ff63723e */ /* 0x080fe200020004ff */
[----:B------:R-:W-:Y:S01]  /*6260*/  HADD2.F32 R87, -RZ, R89.H0_H0 ;  /* 0x20000059ff577230 */ /* 0x000fe20000004100 */
[----:B------:R-:W-:Y:S01]  /*6270*/  F2FP.F16.E5M2.UNPACK_B R101, R152.H1 ;  /* 0x00000098ff65723e */ /* 0x000fe200030004ff */
[----:B------:R-:W-:Y:S01]  /*6280*/  HADD2.F32 R92, -RZ, R91.H1_H1 ;  /* 0x3000005bff5c7230 */ /* 0x000fe20000004100 */
[----:B------:R-:W-:Y:S01]  /*6290*/  SHF.L.U32 R199, R176, 0x4, RZ ;  /* 0x00000004b0c77819 */ /* 0x000fe200000006ff */
[----:B------:R-:W-:Y:S01]  /*62a0*/  HADD2.F32 R96, -RZ, R95.H1_H1 ;  /* 0x3000005fff607230 */ /* 0x000fe20000004100 */
[----:B------:R-:W-:Y:S01]  /*62b0*/  SHF.L.U32 R205, R175, 0x4, RZ ;  /* 0x00000004afcd7819 */ /* 0x000fe200000006ff */
[----:B------:R-:W-:Y:S01]  /*62c0*/  HADD2.F32 R100, -RZ, R99.H1_H1 ;  /* 0x30000063ff647230 */ /* 0x000fe20000004100 */
[----:B------:R-:W-:Y:S01]  /*62d0*/  SHF.L.U32 R198, R184, 0x4, RZ ;  /* 0x00000004b8c67819 */ /* 0x000fe200000006ff */
[----:B------:R-:W-:Y:S01]  /*62e0*/  HADD2.F32 R90, -RZ, R89.H1_H1 ;  /* 0x30000059ff5a7230 */ /* 0x000fe20000004100 */
[----:B------:R-:W-:Y:S01]  /*62f0*/  IADD3 R195, PT, PT, R186, R205, RZ ;  /* 0x000000cdbac37210 */ /* 0x000fe20007ffe0ff */
[----:B------:R-:W-:Y:S01]  /*6300*/  HADD2.F32 R89, -RZ, R91.H0_H0 ;  /* 0x2000005bff597230 */ /* 0x000fe20000004100 */
[-C--:B------:R-:W-:Y:S01]  /*6310*/  F2FP.F16.E5M2.UNPACK_B R103, R153.reuse ;  /* 0x00000099ff67723e */ /* 0x080fe200020004ff */
[--C-:B------:R-:W-:Y:S01]  /*6320*/  HADD2.F32 R91, -RZ, R93.reuse.H0_H0 ;  /* 0x2000005dff5b7230 */ /* 0x100fe20000004100 */
[----:B------:R-:W-:Y:S01]  /*6330*/  F2FP.F16.E5M2.UNPACK_B R105, R153.H1 ;  /* 0x00000099ff69723e */ /* 0x000fe200030004ff */
[----:B------:R-:W-:Y:S01]  /*6340*/  HADD2.F32 R94, -RZ, R93.H1_H1 ;  /* 0x3000005dff5e7230 */ /* 0x000fe20000004100 */
[-C--:B------:R-:W-:Y:S01]  /*6350*/  F2FP.F16.E5M2.UNPACK_B R107, R154.reuse ;  /* 0x0000009aff6b723e */ /* 0x080fe200020004ff */
[----:B------:R-:W-:Y:S01]  /*6360*/  HADD2.F32 R93, -RZ, R95.H0_H0 ;  /* 0x2000005fff5d7230 */ /* 0x000fe20000004100 */
[----:B------:R-:W-:Y:S01]  /*6370*/  F2FP.F16.E5M2.UNPACK_B R109, R154.H1 ;  /* 0x0000009aff6d723e */ /* 0x000fe200030004ff */
[----:B------:R-:W-:Y:S01]  /*6380*/  HADD2.F32 R104, -RZ, R103.H1_H1 ;  /* 0x30000067ff687230 */ /* 0x000fe20000004100 */
[----:B------:R-:W-:Y:S01]  /*6390*/  F2FP.F16.E5M2.UNPACK_B R111, R155 ;  /* 0x0000009bff6f723e */ /* 0x000fe200020004ff */
[C---:B--2---:R-:W-:Y:S01]  /*63a0*/  FMUL R0, R78.reuse, R4 ;  /* 0x000000044e007220 */ /* 0x044fe20000400000 */
[C---:B-1----:R-:W-:Y:S01]  /*63b0*/  FMUL R2, R78.reuse, R5 ;  /* 0x000000054e027220 */ /* 0x042fe20000400000 */
[C---:B------:R-:W-:Y:S01]  /*63c0*/  FMUL R4, R78.reuse, R8 ;  /* 0x000000084e047220 */ /* 0x040fe20000400000 */
[C---:B------:R-:W-:Y:S01]  /*63d0*/  FMUL R5, R78.reuse, R9 ;  /* 0x000000094e057220 */ /* 0x040fe20000400000 */
[C---:B------:R-:W-:Y:S01]  /*63e0*/  FFMA R0, R81.reuse, R82, R0 ;  /* 0x0000005251007223 */ /* 0x040fe20000000000 */
[C---:B------:R-:W-:Y:S01]  /*63f0*/  FFMA R2, R81.reuse, R83, R2 ;  /* 0x0000005351027223 */ /* 0x040fe20000000002 */
[C---:B------:R-:W-:Y:S01]  /*6400*/  FMUL R8, R78.reuse, R12 ;  /* 0x0000000c4e087220 */ /* 0x040fe20000400000 */
[C---:B------:R-:W-:Y:S01]  /*6410*/  FMUL R9, R78.reuse, R13 ;  /* 0x0000000d4e097220 */ /* 0x040fe20000400000 */
[C---:B------:R-:W-:Y:S01]  /*6420*/  FMUL R12, R78.reuse, R16 ;  /* 0x000000104e0c7220 */ /* 0x040fe20000400000 */
[C---:B------:R-:W-:Y:S01]  /*6430*/  FMUL R13, R78.reuse, R17 ;  /* 0x000000114e0d7220 */ /* 0x040fe20000400000 */
[C---:B------:R-:W-:Y:S01]  /*6440*/  FMUL R16, R78.reuse, R20 ;  /* 0x000000144e107220 */ /* 0x040fe20000400000 */
[C---:B------:R-:W-:Y:S01]  /*6450*/  FMUL R17, R78.reuse, R21 ;  /* 0x000000154e117220 */ /* 0x040fe20000400000 */
[C---:B------:R-:W-:Y:S01]  /*6460*/  FMUL R20, R78.reuse, R24 ;  /* 0x000000184e147220 */ /* 0x040fe20000400000 */
[C---:B------:R-:W-:Y:S01]  /*6470*/  FMUL R21, R78.reuse, R25 ;  /* 0x000000194e157220 */ /* 0x040fe20000400000 */
[----:B------:R-:W-:Y:S02]  /*6480*/  HADD2.F32 R108, -RZ, R107.H1_H1 ;  /* 0x3000006bff6c7230 */ /* 0x000fe40000004100 */
[C---:B------:R-:W-:Y:S01]  /*6490*/  FMUL R24, R78.reuse, R28 ;  /* 0x0000001c4e187220 */ /* 0x040fe20000400000 */
[C---:B------:R-:W-:Y:S01]  /*64a0*/  FMUL R25, R78.reuse, R29 ;  /* 0x0000001d4e197220 */ /* 0x040fe20000400000 */
[----:B------:R-:W-:Y:S02]  /*64b0*/  HADD2.F32 R112, -RZ, R111.H1_H1 ;  /* 0x3000006fff707230 */ /* 0x000fe40000004100 */
[C---:B------:R-:W-:Y:S01]  /*64c0*/  FMUL R28, R78.reuse, R32 ;  /* 0x000000204e1c7220 */ /* 0x040fe20000400000 */
[C---:B------:R-:W-:Y:S01]  /*64d0*/  FMUL R29, R78.reuse, R33 ;  /* 0x000000214e1d7220 */ /* 0x040fe20000400000 */
[C---:B------:R-:W-:Y:S01]  /*64e0*/  FMUL R32, R78.reuse, R36 ;  /* 0x000000244e207220 */ /* 0x040fe20000400000 */
[----:B------:R-:W-:Y:S01]  /*64f0*/  F2FP.F16.E5M2.UNPACK_B R113, R155.H1 ;  /* 0x0000009bff71723e */ /* 0x000fe200030004ff */
[C---:B------:R-:W-:Y:S01]  /*6500*/  FMUL R33, R78.reuse, R37 ;  /* 0x000000254e217220 */ /* 0x040fe20000400000 */
[C---:B------:R-:W-:Y:S01]  /*6510*/  FMUL R36, R78.reuse, R40 ;  /* 0x000000284e247220 */ /* 0x040fe20000400000 */
[----:B------:R-:W-:Y:S01]  /*6520*/  F2FP.F16.E5M2.UNPACK_B R115, R156 ;  /* 0x0000009cff73723e */ /* 0x000fe200020004ff */
[C---:B------:R-:W-:Y:S01]  /*6530*/  FMUL R37, R78.reuse, R41 ;  /* 0x000000294e257220 */ /* 0x040fe20000400000 */
[C---:B------:R-:W-:Y:S01]  /*6540*/  FMUL R40, R78.reuse, R44 ;  /* 0x0000002c4e287220 */ /* 0x040fe20000400000 */
[----:B------:R-:W-:Y:S01]  /*6550*/  F2FP.F16.E5M2.UNPACK_B R117, R156.H1 ;  /* 0x0000009cff75723e */ /* 0x000fe200030004ff */
[C---:B------:R-:W-:Y:S01]  /*6560*/  FMUL R41, R78.reuse, R45 ;  /* 0x0000002d4e297220 */ /* 0x040fe20000400000 */
[----:B------:R-:W-:Y:S02]  /*6570*/  HADD2.F32 R116, -RZ, R115.H1_H1 ;  /* 0x30000073ff747230 */ /* 0x000fe40000004100 */
        /* <DEDUP_REMOVED lines=21> */
[C---:B------:R-:W-:Y:S01]  /*66d0*/  FFMA R3, R81.reuse, R84, R3 ;  /* 0x0000005451037223 */ /* 0x040fe20000000003 */
[----:B------:R-:W-:Y:S01]  /*66e0*/  F2FP.F16.E5M2.UNPACK_B R131, R160 ;  /* 0x000000a0ff83723e */ /* 0x000fe200020004ff */
[C---:B------:R-:W-:Y:S01]  /*66f0*/  FFMA R7, R81.reuse, R86, R7 ;  /* 0x0000005651077223 */ /* 0x040fe20000000007 */
[C---:B------:R-:W-:Y:S01]  /*6700*/  FFMA R4, R81.reuse, R85, R4 ;  /* 0x0000005551047223 */ /* 0x040fe20000000004 */
[----:B------:R-:W-:Y:S01]  /*6710*/  F2FP.F16.E5M2.UNPACK_B R133, R160.H1 ;  /* 0x000000a0ff85723e */ /* 0x000fe200030004ff */
[----:B------:R-:W-:Y:S01]  /*6720*/  FFMA R5, R81, R88, R5 ;  /* 0x0000005851057223 */ /* 0x000fe20000000005 */
[----:B------:R-:W-:Y:S01]  /*6730*/  HADD2.F32 R132, -RZ, R131.H1_H1 ;  /* 0x30000083ff847230 */ /* 0x000fe20000004100 */
[----:B------:R-:W-:Y:S01]  /*6740*/  F2FP.SATFINITE.E5M2.F32.PACK_AB_MERGE_C R193, R7, R3, RZ ;  /* 0x0000000307c1723e */ /* 0x000fe200048060ff */
[C---:B------:R-:W-:Y:S01]  /*6750*/  FMUL R6, R78.reuse, R10 ;  /* 0x0000000a4e067220 */ /* 0x040fe20000400000 */
[C---:B------:R-:W-:Y:S01]  /*6760*/  FMUL R11, R78.reuse, R11 ;  /* 0x0000000b4e0b7220 */ /* 0x040fe20000400000 */
[----:B------:R-:W-:Y:S01]  /*6770*/  FMUL R10, R78, R14 ;  /* 0x0000000e4e0a7220 */ /* 0x000fe20000400000 */
[----:B------:R-:W-:Y:S01]  /*6780*/  F2FP.F16.E5M2.UNPACK_B R135, R161 ;  /* 0x000000a1ff87723e */ /* 0x000fe200020004ff */
[C---:B------:R-:W-:Y:S01]  /*6790*/  FFMA R6, R81.reuse, R87, R6 ;  /* 0x0000005751067223 */ /* 0x040fe20000000006 */
[----:B------:R-:W-:Y:S01]  /*67a0*/  F2FP.SATFINITE.E5M2.F32.PACK_AB_MERGE_C R200, R2, R0, R193 ;  /* 0x0000000002c8723e */ /* 0x000fe200048060c1 */
[C---:B------:R-:W-:Y:S01]  /*67b0*/  FFMA R11, R81.reuse, R90, R11 ;  /* 0x0000005a510b7223 */ /* 0x040fe2000000000b */
[----:B------:R-:W-:Y:S01]  /*67c0*/  IADD3 R193, PT, PT, R186, R199, RZ ;  /* 0x000000c7bac17210 */ /* 0x000fe20007ffe0ff */
[C---:B------:R-:W-:Y:S01]  /*67d0*/  FFMA R8, R81.reuse, R89, R8 ;  /* 0x0000005951087223 */ /* 0x040fe20000000008 */
[C---:B------:R-:W-:Y:S01]  /*67e0*/  FFMA R9, R81.reuse, R92, R9 ;  /* 0x0000005c51097223 */ /* 0x040fe20000000009 */
[----:B------:R-:W-:Y:S01]  /*67f0*/  HADD2.F32 R95, -RZ, R97.H0_H0 ;  /* 0x20000061ff5f7230 */ /* 0x000fe20000004100 */
[----:B------:R-:W-:Y:S01]  /*6800*/  IADD3 R194, PT, PT, R198, R193, RZ ;  /* 0x000000c1c6c27210 */ /* 0x000fe20007ffe0ff */
[----:B------:R-:W-:Y:S01]  /*6810*/  FFMA R10, R81, R91, R10 ;  /* 0x0000005b510a7223 */ /* 0x000fe2000000000a */
[----:B------:R-:W-:Y:S01]  /*6820*/  F2FP.SATFINITE.E5M2.F32.PACK_AB_MERGE_C R201, R11, R6, RZ ;  /* 0x000000060bc9723e */ /* 0x000fe200048060ff */
[----:B------:R-:W-:Y:S02]  /*6830*/  HADD2.F32 R136, -RZ, R135.H1_H1 ;  /* 0x30000087ff887230 */ /* 0x000fe40000004100 */
[C---:B------:R-:W-:Y:S01]  /*6840*/  FMUL R15, R78.reuse, R15 ;  /* 0x0000000f4e0f7220 */ /* 0x040fe20000400000 */
[----:B------:R-:W-:Y:S01]  /*6850*/  HADD2.F32 R98, -RZ, R97.H1_H1 ;  /* 0x30000061ff627230 */ /* 0x000fe20000004100 */
[----:B------:R-:W-:Y:S01]  /*6860*/  F2FP.SATFINITE.E5M2.F32.PACK_AB_MERGE_C R201, R5, R4, R201 ;  /* 0x0000000405c9723e */ /* 0x000fe200048060c9 */
[----:B------:R-:W-:Y:S02]  /*6870*/  HADD2.F32 R97, -RZ, R99.H0_H0 ;  /* 0x20000063ff617230 */ /* 0x000fe40000004100 */
[C---:B------:R-:W-:Y:S01]  /*6880*/  FFMA R15, R81.reuse, R94, R15 ;  /* 0x0000005e510f7223 */ /* 0x040fe2000000000f */
[C---:B------:R-:W-:Y:S01]  /*6890*/  FFMA R12, R81.reuse, R93, R12 ;  /* 0x0000005d510c7223 */ /* 0x040fe2000000000c */
[----:B------:R-:W-:Y:S01]  /*68a0*/  FFMA R13, R81, R96, R13 ;  /* 0x00000060510d7223 */ /* 0x000fe2000000000d */
[C---:B------:R-:W-:Y:S01]  /*68b0*/  FMUL R14, R78.reuse, R18 ;  /* 0x000000124e0e7220 */ /* 0x040fe20000400000 */
[C---:B------:R-:W-:Y:S01]  /*68c0*/  FMUL R19, R78.reuse, R19 ;  /* 0x000000134e137220 */ /* 0x040fe20000400000 */
[--C-:B------:R-:W-:Y:S01]  /*68d0*/  HADD2.F32 R99, -RZ, R101.reuse.H0_H0 ;  /* 0x20000065ff637230 */ /* 0x100fe20000004100 */
[----:B------:R-:W-:Y:S01]  /*68e0*/  F2FP.SATFINITE.E5M2.F32.PACK_AB_MERGE_C R202, R15, R10, RZ ;  /* 0x0000000a0fca723e */ /* 0x000fe200048060ff */
[C---:B------:R-:W-:Y:S01]  /*68f0*/  FFMA R14, R81.reuse, R95, R14 ;  /* 0x0000005f510e7223 */ /* 0x040fe2000000000e */
[C---:B------:R-:W-:Y:S01]  /*6900*/  FFMA R19, R81.reuse, R98, R19 ;  /* 0x0000006251137223 */ /* 0x040fe20000000013 */
[----:B------:R-:W-:Y:S01]  /*6910*/  FFMA R16, R81, R97, R16 ;  /* 0x0000006151107223 */ /* 0x000fe20000000010 */
[----:B------:R-:W-:Y:S01]  /*6920*/  F2FP.F16.E5M2.UNPACK_B R137, R161.H1 ;  /* 0x000000a1ff89723e */ /* 0x000fe200030004ff */
[----:B------:R-:W-:Y:S01]  /*6930*/  HADD2.F32 R102, -RZ, R101.H1_H1 ;  /* 0x30000065ff667230 */ /* 0x000fe20000004100 */
[----:B------:R-:W-:Y:S01]  /*6940*/  F2FP.SATFINITE.E5M2.F32.PACK_AB_MERGE_C R202, R9, R8, R202 ;  /* 0x0000000809ca723e */ /* 0x000fe200048060ca */
[----:B------:R-:W-:Y:S01]  /*6950*/  FFMA R17, R81, R100, R17 ;  /* 0x0000006451117223 */ /* 0x000fe20000000011 */
[----:B------:R-:W-:Y:S01]  /*6960*/  F2FP.SATFINITE.E5M2.F32.PACK_AB_MERGE_C R203, R19, R14, RZ ;  /* 0x0000000e13cb723e */ /* 0x000fe200048060ff */
[----:B------:R-:W-:Y:S02]  /*6970*/  HADD2.F32 R101, -RZ, R103.H0_H0 ;  /* 0x20000067ff657230 */ /* 0x000fe40000004100 */
[C---:B------:R-:W-:Y:S01]  /*6980*/  FMUL R18, R78.reuse, R22 ;  /* 0x000000164e127220 */ /* 0x040fe20000400000 */
[C---:B------:R-:W-:Y:S01]  /*6990*/  FMUL R23, R78.reuse, R23 ;  /* 0x000000174e177220 */ /* 0x040fe20000400000 */
[--C-:B------:R-:W-:Y:S01]  /*69a0*/  HADD2.F32 R103, -RZ, R105.reuse.H0_H0 ;  /* 0x20000069ff677230 */ /* 0x100fe20000004100 */
[----:B------:R-:W-:Y:S01]  /*69b0*/  F2FP.SATFINITE.E5M2.F32.PACK_AB_MERGE_C R203, R13, R12, R203 ;  /* 0x0000000c0dcb723e */ /* 0x000fe200048060cb */
[C---:B------:R-:W-:Y:S01]  /*69c0*/  FFMA R18, R81.reuse, R99, R18 ;  /* 0x0000006351127223 */ /* 0x040fe20000000012 */
[C---:B------:R-:W-:Y:S01]  /*69d0*/  FFMA R23, R81.reuse, R102, R23 ;  /* 0x0000006651177223 */ /* 0x040fe20000000017 */
[C---:B------:R-:W-:Y:S01]  /*69e0*/  FFMA R20, R81.reuse, R101, R20 ;  /* 0x0000006551147223 */ /* 0x040fe20000000014 */
[----:B------:R-:W-:Y:S01]  /*69f0*/  HADD2.F32 R106, -RZ, R105.H1_H1 ;  /* 0x30000069ff6a7230 */ /* 0x000fe20000004100 */
[----:B------:R1:W-:Y:S01]  /*6a00*/  STS.128 [R172+UR49+0x8200], R200 ;  /* 0x008200c8ac007988 */ /* 0x0003e20008000c31 */
        /* <DEDUP_REMOVED lines=10> */
[----:B------:R-:W-:Y:S01]  /*6ab0*/  F2FP.F16.E5M2.UNPACK_B R139, R162 ;  /* 0x000000a2ff8b723e */ /* 0x000fe200020004ff */
[----:B------:R-:W-:Y:S02]  /*6ac0*/  HADD2.F32 R110, -RZ, R109.H1_H1 ;  /* 0x3000006dff6e7230 */ /* 0x000fe40000004100 */
[----:B------:R-:W-:Y:S01]  /*6ad0*/  FFMA R25, R81, R108, R25 ;  /* 0x0000006c51197223 */ /* 0x000fe20000000019 */
[----:B------:R-:W-:Y:S01]  /*6ae0*/  F2FP.SATFINITE.E5M2.F32.PACK_AB_MERGE_C R209, R27, R22, RZ ;  /* 0x000000161bd1723e */ /* 0x000fe200048060ff */
[----:B------:R-:W-:Y:S02]  /*6af0*/  HADD2.F32 R109, -RZ, R111.H0_H0 ;  /* 0x2000006fff6d7230 */ /* 0x000fe40000004100 */
[C---:B------:R-:W-:Y:S01]  /*6b00*/  FMUL R26, R78.reuse, R30 ;  /* 0x0000001e4e1a7220 */ /* 0x040fe20000400000 */
[----:B------:R-:W-:Y:S01]  /*6b10*/  HADD2.F32 R140, -RZ, R139.H1_H1 ;  /* 0x3000008bff8c7230 */ /* 0x000fe20000004100 */
[----:B------:R-:W-:Y:S01]  /*6b20*/  F2FP.SATFINITE.E5M2.F32.PACK_AB_MERGE_C R209, R21, R20, R209 ;  /* 0x0000001415d1723e */ /* 0x000fe200048060d1 */
[C---:B------:R-:W-:Y:S01]  /*6b30*/  FMUL R31, R78.reuse, R31 ;  /* 0x0000001f4e1f7220 */ /* 0x040fe20000400000 */
[--C-:B------:R-:W-:Y:S02]  /*6b40*/  HADD2.F32 R111, -RZ, R113.reuse.H0_H0 ;  /* 0x20000071ff6f7230 */ /* 0x100fe40000004100 */
[C---:B------:R-:W-:Y:S01]  /*6b50*/  FFMA R26, R81.reuse, R107, R26 ;  /* 0x0000006b511a7223 */ /* 0x040fe2000000001a */
[----:B------:R-:W-:Y:S02]  /*6b60*/  HADD2.F32 R114, -RZ, R113.H1_H1 ;  /* 0x30000071ff727230 */ /* 0x000fe40000004100 */
[C---:B------:R-:W-:Y:S01]  /*6b70*/  FFMA R31, R81.reuse, R110, R31 ;  /* 0x0000006e511f7223 */ /* 0x040fe2000000001f */
[C---:B------:R-:W-:Y:S01]  /*6b80*/  FFMA R28, R81.reuse, R109, R28 ;  /* 0x0000006d511c7223 */ /* 0x040fe2000000001c */
[----:B------:R-:W-:Y:S01]  /*6b90*/  F2FP.F16.E5M2.UNPACK_B R141, R162.H1 ;  /* 0x000000a2ff8d723e */ /* 0x000fe200030004ff */
[----:B------:R-:W-:Y:S01]  /*6ba0*/  FFMA R29, R81, R112, R29 ;  /* 0x00000070511d7223 */ /* 0x000fe2000000001d */
[----:B------:R-:W-:Y:S01]  /*6bb0*/  HADD2.F32 R113, -RZ, R115.H0_H0 ;  /* 0x20000073ff717230 */ /* 0x000fe20000004100 */
[----:B------:R-:W-:Y:S01]  /*6bc0*/  F2FP.SATFINITE.E5M2.F32.PACK_AB_MERGE_C R210, R31, R26, RZ ;  /* 0x0000001a1fd2723e */ /* 0x000fe200048060ff */
        /* <DEDUP_REMOVED lines=8> */
[----:B------:R-:W-:Y:S01]  /*6c50*/  FFMA R33, R81, R116, R33 ;  /* 0x0000007451217223 */ /* 0x000fe20000000021 */
[----:B------:R-:W-:Y:S01]  /*6c60*/  HADD2.F32 R118, -RZ, R117.H1_H1 ;  /* 0x30000075ff767230 */ /* 0x000fe20000004100 */
        /* <DEDUP_REMOVED lines=8> */
[----:B------:R-:W-:Y:S01]  /*6cf0*/  HADD2.F32 R122, -RZ, R121.H1_H1 ;  /* 0x30000079ff7a7230 */ /* 0x000fe20000004100 */
[----:B------:R1:W-:Y:S01]  /*6d00*/  STS.128 [R193+0x8010], R208 ;  /* 0x008010d0c1007388 */ /* 0x0003e20000000c00 */
[----:B------:R-:W-:Y:S02]  /*6d10*/  HADD2.F32 R121, -RZ, R123.H0_H0 ;  /* 0x2000007bff797230 */ /* 0x000fe40000004100 */
[C---:B------:R-:W-:Y:S01]  /*6d20*/  FFMA R39, R81.reuse, R118, R39 ;  /* 0x0000007651277223 */ /* 0x040fe20000000027 */
[C---:B------:R-:W-:Y:S01]  /*6d30*/  FFMA R36, R81.reuse, R117, R36 ;  /* 0x0000007551247223 */ /* 0x040fe20000000024 */
[----:B------:R-:W-:Y:S01]  /*6d40*/  F2FP.F16.E5M2.UNPACK_B R145, R163.H1 ;  /* 0x000000a3ff91723e */ /* 0x000fe200030004ff */
[----:B------:R-:W-:Y:S01]  /*6d50*/  FFMA R37, R81, R120, R37 ;  /* 0x0000007851257223 */ /* 0x000fe20000000025 */
[C---:B------:R-:W-:Y:S01]  /*6d60*/  FMUL R38, R78.reuse, R42 ;  /* 0x0000002a4e267220 */ /* 0x040fe20000400000 */
[----:B------:R-:W-:Y:S01]  /*6d70*/  F2FP.SATFINITE.E5M2.F32.PACK_AB_MERGE_C R212, R39, R34, RZ ;  /* 0x0000002227d4723e */ /* 0x000fe200048060ff */
[C---:B------:R-:W-:Y:S01]  /*6d80*/  FMUL R43, R78.reuse, R43 ;  /* 0x0000002b4e2b7220 */ /* 0x040fe20000400000 */
[--C-:B------:R-:W-:Y:S02]  /*6d90*/  HADD2.F32 R123, -RZ, R125.reuse.H0_H0 ;  /* 0x2000007dff7b7230 */ /* 0x100fe40000004100 */
[----:B------:R-:W-:Y:S01]  /*6da0*/  FFMA R38, R81, R119, R38 ;  /* 0x0000007751267223 */ /* 0x000fe20000000026 */
[----:B------:R-:W-:Y:S01]  /*6db0*/  F2FP.SATFINITE.E5M2.F32.PACK_AB_MERGE_C R212, R33, R32, R212 ;  /* 0x0000002021d4723e */ /* 0x000fe200048060d4 */
[C---:B------:R-:W-:Y:S01]  /*6dc0*/  FFMA R43, R81.reuse, R122, R43 ;  /* 0x0000007a512b7223 */ /* 0x040fe2000000002b */
[----:B------:R-:W-:Y:S01]  /*6dd0*/  FFMA R40, R81, R121, R40 ;  /* 0x0000007951287223 */ /* 0x000fe20000000028 */
[----:B------:R-:W-:Y:S01]  /*6de0*/  ISETP.NE.AND P0, PT, R189, RZ, PT ;  /* 0x000000ffbd00720c */ /* 0x000fe20003f05270 */
[----:B------:R-:W-:Y:S01]  /*6df0*/  FFMA R41, R81, R124, R41 ;  /* 0x0000007c51297223 */ /* 0x000fe20000000029 */
[----:B------:R-:W-:Y:S01]  /*6e00*/  HADD2.F32 R126, -RZ, R125.H1_H1 ;  /* 0x3000007dff7e7230 */ /* 0x000fe20000004100 */
[----:B------:R-:W-:Y:S01]  /*6e10*/  F2FP.SATFINITE.E5M2.F32.PACK_AB_MERGE_C R213, R43, R38, RZ ;  /* 0x000000262bd5723e */ /* 0x000fe200048060ff */
[----:B------:R-:W-:Y:S02]  /*6e20*/  HADD2.F32 R125, -RZ, R127.H0_H0 ;  /* 0x2000007fff7d7230 */ /* 0x000fe40000004100 */
[C---:B------:R-:W-:Y:S01]  /*6e30*/  FMUL R42, R78.reuse, R46 ;  /* 0x0000002e4e2a7220 */ /* 0x040fe20000400000 */
[----:B------:R-:W-:Y:S01]  /*6e40*/  FMUL R47, R78, R47 ;  /* 0x0000002f4e2f7220 */ /* 0x000fe20000400000 */
[--C-:B------:R-:W-:Y:S01]  /*6e50*/  HADD2.F32 R127, -RZ, R129.reuse.H0_H0 ;  /* 0x20000081ff7f7230 */ /* 0x100fe20000004100 */
[----:B------:R-:W-:Y:S01]  /*6e60*/  F2FP.SATFINITE.E5M2.F32.PACK_AB_MERGE_C R213, R37, R36, R213 ;  /* 0x0000002425d5723e */ /* 0x000fe200048060d5 */
[C---:B------:R-:W-:Y:S01]  /*6e70*/  FFMA R42, R81.reuse, R123, R42 ;  /* 0x0000007b512a7223 */ /* 0x040fe2000000002a */
[C---:B------:R-:W-:Y:S01]  /*6e80*/  FFMA R47, R81.reuse, R126, R47 ;  /* 0x0000007e512f7223 */ /* 0x040fe2000000002f */
[C---:B------:R-:W-:Y:S01]  /*6e90*/  FFMA R44, R81.reuse, R125, R44 ;  /* 0x0000007d512c7223 */ /* 0x040fe2000000002c */
[----:B------:R-:W-:Y:S01]  /*6ea0*/  ISETP.NE.AND P6, PT, R204, RZ, PT ;  /* 0x000000ffcc00720c */ /* 0x000fe20003fc5270 */
[----:B------:R-:W-:Y:S01]  /*6eb0*/  FFMA R45, R81, R128, R45 ;  /* 0x00000080512d7223 */ /* 0x000fe2000000002d */
[----:B------:R-:W-:Y:S01]  /*6ec0*/  HADD2.F32 R130, -RZ, R129.H1_H1 ;  /* 0x30000081ff827230 */ /* 0x000fe20000004100 */
[----:B------:R-:W-:Y:S01]  /*6ed0*/  F2FP.SATFINITE.E5M2.F32.PACK_AB_MERGE_C R214, R47, R42, RZ ;  /* 0x0000002a2fd6723e */ /* 0x000fe200048060ff */
[----:B------:R-:W-:Y:S02]  /*6ee0*/  HADD2.F32 R129, -RZ, R131.H0_H0 ;  /* 0x20000083ff817230 */ /* 0x000fe40000004100 */
[C---:B------:R-:W-:Y:S01]  /*6ef0*/  FMUL R46, R78.reuse, R50 ;  /* 0x000000324e2e7220 */ /* 0x040fe20000400000 */
[C---:B------:R-:W-:Y:S01]  /*6f00*/  FMUL R51, R78.reuse, R51 ;  /* 0x000000334e337220 */ /* 0x040fe20000400000 */
[--C-:B------:R-:W-:Y:S02]  /*6f10*/  HADD2.F32 R131, -RZ, R133.reuse.H0_H0 ;  /* 0x20000085ff837230 */ /* 0x100fe40000004100 */
[C---:B------:R-:W-:Y:S01]  /*6f20*/  FMUL R50, R78.reuse, R54 ;  /* 0x000000364e327220 */ /* 0x040fe20000400000 */
[C---:B------:R-:W-:Y:S01]  /*6f30*/  FFMA R46, R81.reuse, R127, R46 ;  /* 0x0000007f512e7223 */ /* 0x040fe2000000002e */
[----:B------:R-:W-:Y:S02]  /*6f40*/  HADD2.F32 R134, -RZ, R133.H1_H1 ;  /* 0x30000085ff867230 */ /* 0x000fe40000004100 */
[C---:B------:R-:W-:Y:S01]  /*6f50*/  FFMA R51, R81.reuse, R130, R51 ;  /* 0x0000008251337223 */ /* 0x040fe20000000033 */
[----:B------:R-:W-:Y:S02]  /*6f60*/  HADD2.F32 R133, -RZ, R135.H0_H0 ;  /* 0x20000087ff857230 */ /* 0x000fe40000004100 */
[C---:B------:R-:W-:Y:S01]  /*6f70*/  FMUL R55, R78.reuse, R55 ;  /* 0x000000374e377220 */ /* 0x040fe20000400000 */
[C---:B------:R-:W-:Y:S01]  /*6f80*/  FFMA R48, R81.reuse, R129, R48 ;  /* 0x0000008151307223 */ /* 0x040fe20000000030 */
[C---:B------:R-:W-:Y:S01]  /*6f90*/  FFMA R49, R81.reuse, R132, R49 ;  /* 0x0000008451317223 */ /* 0x040fe20000000031 */
[--C-:B------:R-:W-:Y:S02]  /*6fa0*/  HADD2.F32 R135, -RZ, R137.reuse.H0_H0 ;  /* 0x20000089ff877230 */ /* 0x100fe40000004100 */
[C---:B------:R-:W-:Y:S01]  /*6fb0*/  FFMA R50, R81.reuse, R131, R50 ;  /* 0x0000008351327223 */ /* 0x040fe20000000032 */
[----:B------:R-:W-:Y:S02]  /*6fc0*/  HADD2.F32 R138, -RZ, R137.H1_H1 ;  /* 0x30000089ff8a7230 */ /* 0x000fe40000004100 */
[C---:B------:R-:W-:Y:S01]  /*6fd0*/  FMUL R54, R78.reuse, R58 ;  /* 0x0000003a4e367220 */ /* 0x040fe20000400000 */
[----:B------:R-:W-:Y:S02]  /*6fe0*/  HADD2.F32 R137, -RZ, R139.H0_H0 ;  /* 0x2000008bff897230 */ /* 0x000fe40000004100 */
[C---:B------:R-:W-:Y:S01]  /*6ff0*/  FFMA R55, R81.reuse, R134, R55 ;  /* 0x0000008651377223 */ /* 0x040fe20000000037 */
        /* <DEDUP_REMOVED lines=16> */
[----:B------:R-:W-:Y:S01]  /*7100*/  FFMA R63, R81, R142, R63 ;  /* 0x0000008e513f7223 */ /* 0x000fe2000000003f */
[----:B------:R-:W-:Y:S01]  /*7110*/  FMUL R67, R78, R67 ;  /* 0x000000434e437220 */ /* 0x000fe20000400000 */
[----:B------:R-:W-:Y:S01]  /*7120*/  F2FP.SATFINITE.E5M2.F32.PACK_AB_MERGE_C R215, R51, R46, RZ ;  /* 0x0000002e33d7723e */ /* 0x000fe200048060ff */
[C---:B------:R-:W-:Y:S01]  /*7130*/  FFMA R60, R81.reuse, R141, R60 ;  /* 0x0000008d513c7223 */ /* 0x040fe2000000003c */
[C---:B------:R-:W-:Y:S01]  /*7140*/  FFMA R61, R81.reuse, R144, R61 ;  /* 0x00000090513d7223 */ /* 0x040fe2000000003d */
[C---:B------:R-:W-:Y:S01]  /*7150*/  FFMA R62, R81.reuse, R143, R62 ;  /* 0x0000008f513e7223 */ /* 0x040fe2000000003e */
[----:B------:R-:W-:Y:S01]  /*7160*/  FFMA R67, R81, R146, R67 ;  /* 0x0000009251437223 */ /* 0x000fe20000000043 */
[----:B------:R-:W-:Y:S02]  /*7170*/  F2FP.SATFINITE.E5M2.F32.PACK_AB_MERGE_C R214, R41, R40, R214 ;  /* 0x0000002829d6723e */ /* 0x000fe400048060d6 */
[----:B------:R-:W-:Y:S02]  /*7180*/  F2FP.SATFINITE.E5M2.F32.PACK_AB_MERGE_C R215, R45, R44, R215 ;  /* 0x0000002c2dd7723e */ /* 0x000fe400048060d7 */
[----:B------:R-:W-:Y:S02]  /*7190*/  F2FP.SATFINITE.E5M2.F32.PACK_AB_MERGE_C R216, R55, R50, RZ ;  /* 0x0000003237d8723e */ /* 0x000fe400048060ff */
[----:B------:R-:W-:Y:S01]  /*71a0*/  F2FP.SATFINITE.E5M2.F32.PACK_AB_MERGE_C R217, R59, R54, RZ ;  /* 0x000000363bd9723e */ /* 0x000fe200048060ff */
[----:B------:R1:W-:Y:S01]  /*71b0*/  STS.128 [R195+0x8020], R212 ;  /* 0x008020d4c3007388 */ /* 0x0003e20000000c00 */
[----:B------:R-:W-:Y:S02]  /*71c0*/  F2FP.SATFINITE.E5M2.F32.PACK_AB_MERGE_C R218, R63, R58, RZ ;  /* 0x0000003a3fda723e */ /* 0x000fe400048060ff */
[----:B------:R-:W-:Y:S02]  /*71d0*/  F2FP.SATFINITE.E5M2.F32.PACK_AB_MERGE_C R219, R67, R62, RZ ;  /* 0x0000003e43db723e */ /* 0x000fe400048060ff */
[----:B------:R-:W-:Y:S02]  /*71e0*/  F2FP.SATFINITE.E5M2.F32.PACK_AB_MERGE_C R216, R49, R48, R216 ;  /* 0x0000003031d8723e */ /* 0x000fe400048060d8 */
[----:B------:R-:W-:Y:S02]  /*71f0*/  F2FP.SATFINITE.E5M2.F32.PACK_AB_MERGE_C R217, R53, R52, R217 ;  /* 0x0000003435d9723e */ /* 0x000fe400048060d9 */
[----:B------:R-:W-:Y:S02]  /*7200*/  F2FP.SATFINITE.E5M2.F32.PACK_AB_MERGE_C R218, R57, R56, R218 ;  /* 0x0000003839da723e */ /* 0x000fe400048060da */
[----:B------:R-:W-:Y:S02]  /*7210*/  F2FP.SATFINITE.E5M2.F32.PACK_AB_MERGE_C R219, R61, R60, R219 ;  /* 0x0000003c3ddb723e */ /* 0x000fe400048060db */
[----:B------:R-:W-:Y:S02]  /*7220*/  LEA R206, R181, UR49, 0x3 ;  /* 0x00000031b5ce7c11 */ /* 0x000fe4000f8e18ff */
[----:B------:R-:W-:Y:S01]  /*7230*/  @P6 SHF.L.U32 R207, R180, 0x1f, RZ ;  /* 0x0000001fb4cf6819 */ /* 0x000fe200000006ff */
[----:B------:R1:W-:Y:S01]  /*7240*/  STS.128 [R194+0x8010], R216 ;  /* 0x008010d8c2007388 */ /* 0x0003e20000000c00 */
[----:B------:R-:W-:Y:S01]  /*7250*/  @!PT LDS RZ, [RZ] ;  /* 0x00000000fffff984 */ /* 0x000fe20000000800 */
[----:B------:R-:W-:Y:S01]  /*7260*/  @!PT LDS RZ, [RZ] ;  /* 0x00000000fffff984 */ /* 0x000fe20000000800 */
[----:B------:R-:W-:Y:S01]  /*7270*/  @!PT LDS RZ, [RZ] ;  /* 0x00000000fffff984 */ /* 0x000fe20000000800 */
[----:B------:R-:W-:Y:S01]  /*7280*/  @!PT LDS RZ, [RZ] ;  /* 0x00000000fffff984 */ /* 0x000fe20000000800 */
[----:B------:R2:W-:Y:S07]  /*7290*/  MEMBAR.ALL.CTA ;  /* 0x0000000000007992 */ /* 0x0005ee0000008000 */
[----:B--2---:R-:W2:Y:S02]  /*72a0*/  FENCE.VIEW.ASYNC.S ;  /* 0x00000000000073c6 */ /* 0x004ea40000000000 */
[----:B--2---:R-:W-:Y:S06]  /*72b0*/  BAR.SYNC.DEFER_BLOCKING 0x1, 0x80 ;  /* 0x0042000000007b1d */ /* 0x004fec0000010000 */
[----:B------:R-:W-:Y:S05]  /*72c0*/  @P0 BRA `(.L_x_115) ;  /* 0x0000000000280947 */ /* 0x000fea0003800000 */
[----:B------:R-:W-:Y:S02]  /*72d0*/  UIADD3 UR4, UPT, UPT, UR49, 0x8200, URZ ;  /* 0x0000820031047890 */ /* 0x000fe4000fffe0ff */
[----:B------:R-:W-:Y:S01]  /*72e0*/  UIADD3 UR6, UP0, UPT, UR52, 0x680, URZ ;  /* 0x0000068034067890 */ /* 0x000fe2000ff1e0ff */
[----:B------:R-:W-:Y:S03]  /*72f0*/  UMOV UR43, UR36 ;  /* 0x00000024002b7c82 */ /* 0x000fe60008000000 */
[----:B------:R-:W-:Y:S01]  /*7300*/  MOV R188, UR4 ;  /* 0x0000000400bc7c02 */ /* 0x000fe20008000f00 */
[----:B------:R-:W-:Y:S03]  /*7310*/  UIADD3.X UR7, UPT, UPT, URZ, UR53, URZ, UP0, !UPT ;  /* 0x00000035ff077290 */ /* 0x000fe600087fe4ff */
[----:B------:R-:W-:Y:S11]  /*7320*/  R2UR UR40, R188 ;  /* 0x00000000bc2872ca */ /* 0x000ff600000e0000 */
[----:B------:R-:W-:Y:S02]  /*7330*/  @!UPT UIADD3 URZ, UPT, UPT, URZ, URZ, URZ ;  /* 0x000000fffffff290 */ /* 0x000fe4000fffe0ff */
[----:B------:R2:W-:Y:S01]  /*7340*/  UTMASTG.3D [UR40], [UR6] ;  /* 0x00000028060073b5 */ /* 0x0005e20008010000 */
[----:B------:R0:W-:Y:S01]  /*7350*/  UTMACMDFLUSH ;  /* 0x00000000000079b7 */ /* 0x0001e20000000000 */
[----:B--2---:R-:W-:Y:S04]  /*7360*/  DEPBAR.LE SB0, 0x1 ;  /* 0x000080400000791a */ /* 0x004fe80000000000 */
.L_x_115:
[----:B------:R-:W-:Y:S05]  /*7370*/  BSYNC.RECONVERGENT B0 ;  /* 0x0000000000007941 */ /* 0x000fea0003800200 */
.L_x_114:
[----:B------:R-:W-:Y:S06]  /*7380*/  BAR.SYNC.DEFER_BLOCKING 0x1, 0x80 ;  /* 0x0042000000007b1d */ /* 0x000fec0000010000 */
[----:B------:R-:W2:Y:S01]  /*7390*/  @P6 SYNCS.PHASECHK.TRANS64.TRYWAIT P0, [R206+URZ+0x30], R207 ;  /* 0x000030cfce0065a7 */ /* 0x000ea200080011ff */
[----:B------:R-:W-:Y:S01]  /*73a0*/  BSSY B1, `(.L_x_116) ;  /* 0x0000023000017945 */ /* 0x000fe20003800000 */
[----:B--2---:R-:W-:Y:S03]  /*73b0*/  @P6 SEL R196, RZ, 0x1, !P0 ;  /* 0x00000001ffc46807 */ /* 0x004fe60004000000 */
[----:B------:R-:W-:Y:S05]  /*73c0*/  @!P6 BRA `(.L_x_117) ;  /* 0x000000000080e947 */ /* 0x000fea0003800000 */
[----:B------:R-:W-:Y:S01]  /*73d0*/  ISETP.NE.AND P1, PT, R197, RZ, PT ;  /* 0x000000ffc500720c */ /* 0x000fe20003f25270 */
[----:B------:R-:W-:Y:S01]  /*73e0*/  BSSY B0, `(.L_x_118) ;  /* 0x000000a000007945 */ /* 0x000fe20003800000 */
[----:B------:R-:W-:Y:S11]  /*73f0*/  ISETP.NE.AND P0, PT, R196, RZ, PT ;  /* 0x000000ffc400720c */ /* 0x000ff60003f05270 */
[----:B------:R-:W-:Y:S04]  /*7400*/  @P1 IMAD R0, R181, 0x2000, R186 ;  /* 0x00002000b5001824 */ /* 0x000fe800078e02ba */
[C---:B------:R-:W-:Y:S01]  /*7410*/  @P1 IMAD.IADD R5, R0.reuse, 0x1, R199 ;  /* 0x0000000100051824 */ /* 0x040fe200078e02c7 */
[----:B------:R-:W-:Y:S03]  /*7420*/  @P1 IADD3 R4, PT, PT, R0, R205, RZ ;  /* 0x000000cd00041210 */ /* 0x000fe60007ffe0ff */
[----:B------:R-:W-:Y:S01]  /*7430*/  @P1 IMAD.IADD R2, R198, 0x1, R5 ;  /* 0x00000001c6021824 */ /* 0x000fe200078e0205 */
[----:B------:R-:W-:Y:S06]  /*7440*/  @P0 BRA `(.L_x_119) ;  /* 0x00000000000c0947 */ /* 0x000fec0003800000 */
[----:B------:R-:W-:Y:S04]  /*7450*/  SHF.L.U32 R3, R180, 0x1f, RZ ;  /* 0x0000001fb4037819 */ /* 0x000fe800000006ff */
[----:B------:R-:W2:Y:S02]  /*7460*/  SYNCS.PHASECHK.TRANS64.TRYWAIT P0, [R206+URZ+0x30], R3 ;  /* 0x00003003ce0075a7 */ /* 0x000ea400080011ff */
[----:B--2---:R-:W-:Y:S05]  /*7470*/  @!P0 BRA `(.L_x_120) ;  /* 0x0000004c00008947 */ /* 0x004fea0003800000 */
.L_x_119:
[----:B------:R-:W-:Y:S05]  /*7480*/  BSYNC B0 ;  /* 0x0000000000007941 */ /* 0x000fea0003800000 */
.L_x_118:
[----:B------:R-:W-:Y:S01]  /*7490*/  ISETP.NE.AND P0, PT, R197, RZ, PT ;  /* 0x000000ffc500720c */ /* 0x000fe20003f05270 */
[----:B--2---:R-:W-:Y:S02]  /*74a0*/  VIADD R206, R206, 0x50 ;  /* 0x00000050cece7836 */ /* 0x004fe40000000000 */
[----:B------:R-:W-:Y:S02]  /*74b0*/  IMAD.U32 R3, RZ, RZ, UR37 ;  /* 0x00000025ff037e24 */ /* 0x000fe4000f8e00ff */
[----:B------:R-:W-:Y:S03]  /*74c0*/  VIADD R181, R181, 0x1 ;  /* 0x00000001b5b57836 */ /* 0x000fe60000000000 */
[----:B------:R-:W-:Y:S05]  /*74d0*/  PRMT R3, R3, 0x654, R206 ;  /* 0x0000065403037816 */ /* 0x000fea00000000ce */
[----:B------:R2:W3:Y:S04]  /*74e0*/  @P0 LDS.128 R148, [R0] ;  /* 0x0000000000940984 */ /* 0x0004e80000000c00 */
[----:B------:R2:W4:Y:S04]  /*74f0*/  @P0 LDS.128 R156, [R4+0x20] ;  /* 0x00002000049c0984 */ /* 0x0005280000000c00 */
        /* <DEDUP_REMOVED lines=9> */
[----:B------:R-:W-:Y:S01]  /*7590*/  SEL R181, R181, RZ, P0 ;  /* 0x000000ffb5b57207 */ /* 0x000fe20000000000 */
[----:B-----5:R5:W-:Y:S02]  /*75a0*/  SYNCS.ARRIVE.TRANS64.RED.A1T0 RZ, [R3+URZ], RZ ;  /* 0x000000ff03ff79a7 */ /* 0x020be400081004ff */
[----:B-----5:R-:W-:Y:S04]  /*75b0*/  SEL R3, RZ, 0x1, P0 ;  /* 0x00000001ff037807 */ /* 0x020fe80000000000 */
[----:B--234-:R-:W-:Y:S02]  /*75c0*/  LOP3.LUT R180, R180, R3, RZ, 0x3c, !PT ;  /* 0x00000003b4b47212 */ /* 0x01cfe400078e3cff */
.L_x_117:
[----:B------:R-:W-:Y:S05]  /*75d0*/  BSYNC B1 ;  /* 0x0000000000017941 */ /* 0x000fea0003800000 */
.L_x_116:
[----:B------:R-:W-:Y:S01]  /*75e0*/  VIADD R0, R80, 0x40 ;  /* 0x0000004050007836 */ /* 0x000fe20000000000 */
[----:B------:R-:W-:Y:S04]  /*75f0*/  BSSY.RECONVERGENT B6, `(.L_x_121) ;  /* 0x0000015000067945 */ /* 0x000fe80003800200 */
[----:B------:R-:W-:Y:S04]  /*7600*/  SHF.R.U32.HI R0, RZ, 0x15, R0 ;  /* 0x00000015ff007819 */ /* 0x000fe80000011600 */
[----:B------:R-:W-:Y:S11]  /*7610*/  LOP3.LUT P0, RZ, R0, 0x3, R173, 0x48, !PT ;  /* 0x0000000300ff7812 */ /* 0x000ff600078048ad */
[----:B------:R-:W-:Y:S02]  /*7620*/  @!UPT UIADD3 URZ, UPT, UPT, URZ, URZ, URZ ;  /* 0x000000fffffff290 */ /* 0x000fe4000fffe0ff */
[----:B------:R-:W-:Y:S05]  /*7630*/  @!P0 BRA `(.L_x_122) ;  /* 0x0000000000408947 */ /* 0x000fea0003800000 */
[----:B------:R-:W2:Y:S01]  /*7640*/  LDCU.64 UR8, c[0x4][0x78] ;  /* 0x01000f00ff0877ac */ /* 0x000ea20008000a00 */
[----:B------:R-:W-:Y:S01]  /*7650*/  MOV R3, 0x0 ;  /* 0x0000000000037802 */ /* 0x000fe20000000f00 */
[----:B------:R-:W-:Y:S02]  /*7660*/  HFMA2 R12, -RZ, RZ, 0, 5.9604644775390625e-08 ;  /* 0x00000001ff0c7431 */ /* 0x000fe400000001ff */
[----:B------:R-:W-:Y:S02]  /*7670*/  IMAD.MOV.U32 R8, RZ, RZ, 0x192 ;  /* 0x00000192ff087424 */ /* 0x000fe400078e00ff */
[----:B------:R-:W-:Y:S01]  /*7680*/  IMAD.MOV.U32 R13, RZ, RZ, RZ ;  /* 0x000000ffff0d7224 */ /* 0x000fe200078e00ff */
[----:B------:R-:W3:Y:S01]  /*7690*/  LDCU.64 UR6, c[0x4][0x80] ;  /* 0x01001000ff0677ac */ /* 0x000ee20008000a00 */
[----:B------:R-:W4:Y:S01]  /*76a0*/  LDC.64 R2, c[0x4][R3] ;  /* 0x0100000003027b82 */ /* 0x000f220000000a00 */
[----:B------:R-:W5:Y:S01]  /*76b0*/  LDCU.64 UR4, c[0x4][0x18] ;  /* 0x01000300ff0477ac */ /* 0x000f620008000a00 */
[----:B--2---:R-:W-:Y:S01]  /*76c0*/  MOV R5, UR9 ;  /* 0x0000000900057c02 */ /* 0x004fe20008000f00 */
[----:B------:R-:W-:Y:S01]  /*76d0*/  IMAD.U32 R4, RZ, RZ, UR8 ;  /* 0x00000008ff047e24 */ /* 0x000fe2000f8e00ff */
[----:B---3--:R-:W-:Y:S01]  /*76e0*/  MOV R7, UR7 ;  /* 0x0000000700077c02 */ /* 0x008fe20008000f00 */
[----:B------:R-:W-:Y:S01]  /*76f0*/  IMAD.U32 R6, RZ, RZ, UR6 ;  /* 0x00000006ff067e24 */ /* 0x000fe2000f8e00ff */
[----:B-----5:R-:W-:Y:S01]  /*7700*/  MOV R11, UR5 ;  /* 0x00000005000b7c02 */ /* 0x020fe20008000f00 */
[----:B------:R-:W-:Y:S02]  /*7710*/  IMAD.U32 R10, RZ, RZ, UR4 ;  /* 0x00000004ff0a7e24 */ /* 0x000fe4000f8e00ff */
[----:B------:R-:W-:Y:S07]  /*7720*/  LEPC R20, `(.L_x_122) ;  /* 0x000000001014794e */ /* 0x000fee0000000000 */
[----:B-1--4-:R-:W-:Y:S05]  /*7730*/  CALL.ABS.NOINC R2 ;  /* 0x0000000002007343 */ /* 0x012fea0003c00000 */
.L_x_122:
[----:B------:R-:W-:Y:S05]  /*7740*/  BSYNC.RECONVERGENT B6 ;  /* 0x0000000000067941 */ /* 0x000fea0003800200 */
.L_x_121:
[----:B------:R-:W-:Y:S01]  /*7750*/  F2FP.F16.E5M2.UNPACK_B R4, R149 ;  /* 0x00000095ff04723e */ /* 0x000fe200020004ff */
[----:B------:R-:W-:Y:S05]  /*7760*/  WARPSYNC.ALL ;  /* 0x0000000000007948 */ /* 0x000fea0003800000 */
[----:B------:R-:W-:Y:S01]  /*7770*/  R2UR UR4, R80 ;  /* 0x00000000500472ca */ /* 0x000fe200000e0000 */
[--C-:B------:R-:W-:Y:S01]  /*7780*/  HADD2.F32 R88, -RZ, R4.reuse.H0_H0 ;  /* 0x20000004ff587230 */ /* 0x100fe20000004100 */
[-C--:B------:R-:W-:Y:S01]  /*7790*/  F2FP.F16.E5M2.UNPACK_B R0, R148.reuse ;  /* 0x00000094ff00723e */ /* 0x080fe200020004ff */
[----:B------:R-:W-:Y:S01]  /*77a0*/  HADD2.F32 R83, -RZ, R4.H1_H1 ;  /* 0x30000004ff537230 */ /* 0x000fe20000004100 */
[----:B------:R-:W-:Y:S01]  /*77b0*/  F2FP.F16.E5M2.UNPACK_B R4, R151 ;  /* 0x00000097ff04723e */ /* 0x000fe200020004ff */
[----:B------:R-:W-:Y:S01]  /*77c0*/  BSSY.RECONVERGENT B0, `(.L_x_123) ;  /* 0x0000116000007945 */ /* 0x000fe20003800200 */
[----:B------:R-:W-:Y:S01]  /*77d0*/  F2FP.F16.E5M2.UNPACK_B R3, R148.H1 ;  /* 0x00000094ff03723e */ /* 0x000fe200030004ff */
[--C-:B------:R-:W-:Y:S01]  /*77e0*/  HADD2.F32 R2, -RZ, R0.reuse.H0_H0 ;  /* 0x20000000ff027230 */ /* 0x100fe20000004100 */
[----:B-1----:R-:W-:Y:S01]  /*77f0*/  F2FP.F16.E5M2.UNPACK_B R135, R162 ;  /* 0x000000a2ff87723e */ /* 0x002fe200020004ff */
[----:B------:R-:W-:Y:S01]  /*7800*/  HADD2.F32 R82, -RZ, R0.H1_H1 ;  /* 0x30000000ff527230 */ /* 0x000fe20000004100 */
[----:B------:R-:W-:Y:S01]  /*7810*/  F2FP.F16.E5M2.UNPACK_B R0, R149.H1 ;  /* 0x00000095ff00723e */ /* 0x000fe200030004ff */
[--C-:B------:R-:W-:Y:S01]  /*7820*/  HADD2.F32 R84, -RZ, R3.reuse.H0_H0 ;  /* 0x20000003ff547230 */ /* 0x100fe20000004100 */
[----:B------:R-:W-:Y:S01]  /*7830*/  F2FP.F16.E5M2.UNPACK_B R125, R159.H1 ;  /* 0x0000009fff7d723e */ /* 0x000fe200030004ff */
[----:B------:R-:W-:Y:S01]  /*7840*/  HADD2.F32 R86, -RZ, R3.H1_H1 ;  /* 0x30000003ff567230 */ /* 0x000fe20000004100 */
[-C--:B------:R-:W-:Y:S01]  /*7850*/  F2FP.F16.E5M2.UNPACK_B R3, R150.reuse ;  /* 0x00000096ff03723e */ /* 0x080fe200020004ff */
[--C-:B------:R-:W-:Y:S01]  /*7860*/  HADD2.F32 R90, -RZ, R0.reuse.H0_H0 ;  /* 0x20000000ff5a7230 */ /* 0x100fe20000004100 */
[----:B------:R-:W-:Y:S01]  /*7870*/  ISETP.NE.AND P0, PT, R189, RZ, PT ;  /* 0x000000ffbd00720c */ /* 0x000fe20003f05270 */
[----:B------:R-:W-:Y:S01]  /*7880*/  HADD2.F32 R85, -RZ, R0.H1_H1 ;  /* 0x30000000ff557230 */ /* 0x000fe20000004100 */
[----:B------:R-:W-:Y:S01]  /*7890*/  F2FP.F16.E5M2.UNPACK_B R0, R150.H1 ;  /* 0x00000096ff00723e */ /* 0x000fe200030004ff */
[--C-:B------:R-:W-:Y:S01]  /*78a0*/  HADD2.F32 R92, -RZ, R3.reuse.H0_H0 ;  /* 0x20000003ff5c7230 */ /* 0x100fe20000004100 */
[----:B------:R-:W-:Y:S01]  /*78b0*/  ISETP.NE.AND P6, PT, R204, RZ, PT ;  /* 0x000000ffcc00720c */ /* 0x000fe20003fc5270 */
[----:B------:R-:W-:Y:S01]  /*78c0*/  HADD2.F32 R87, -RZ, R3.H1_H1 ;  /* 0x30000003ff577230 */ /* 0x000fe20000004100 */
[----:B------:R-:W-:Y:S01]  /*78d0*/  F2FP.F16.E5M2.UNPACK_B R3, R151.H1 ;  /* 0x00000097ff03723e */ /* 0x000fe200030004ff */
[--C-:B------:R-:W-:Y:S02]  /*78e0*/  HADD2.F32 R94, -RZ, R0.reuse.H0_H0 ;  /* 0x20000000ff5e7230 */ /* 0x100fe40000004100 */
[----:B------:R-:W-:Y:S01]  /*78f0*/  HADD2.F32 R89, -RZ, R0.H1_H1 ;  /* 0x30000000ff597230 */ /* 0x000fe20000004100 */
[-C--:B------:R-:W-:Y:S01]  /*7900*/  F2FP.F16.E5M2.UNPACK_B R0, R152.reuse ;  /* 0x00000098ff00723e */ /* 0x080fe200020004ff */
[--C-:B------:R-:W-:Y:S02]  /*7910*/  HADD2.F32 R96, -RZ, R4.reuse.H0_H0 ;  /* 0x20000004ff607230 */ /* 0x100fe40000004100 */
[----:B------:R-:W-:Y:S01]  /*7920*/  HADD2.F32 R91, -RZ, R4.H1_H1 ;  /* 0x30000004ff5b7230 */ /* 0x000fe20000004100 */
[-C--:B------:R-:W-:Y:S01]  /*7930*/  F2FP.F16.E5M2.UNPACK_B R4, R153.reuse ;  /* 0x00000099ff04723e */ /* 0x080fe200020004ff */
[--C-:B------:R-:W-:Y:S02]  /*7940*/  HADD2.F32 R100, -RZ, R0.reuse.H0_H0 ;  /* 0x20000000ff647230 */ /* 0x100fe40000004100 */
[----:B------:R-:W-:Y:S01]  /*7950*/  HADD2.F32 R95, -RZ, R0.H1_H1 ;  /* 0x30000000ff5f7230 */ /* 0x000fe20000004100 */
[----:B------:R-:W-:Y:S01]  /*7960*/  F2FP.F16.E5M2.UNPACK_B R0, R153.H1 ;  /* 0x00000099ff00723e */ /* 0x000fe200030004ff */
[--C-:B------:R-:W-:Y:S02]  /*7970*/  HADD2.F32 R98, -RZ, R3.reuse.H0_H0 ;  /* 0x20000003ff627230 */ /* 0x100fe40000004100 */
[----:B------:R-:W-:Y:S01]  /*7980*/  HADD2.F32 R93, -RZ, R3.H1_H1 ;  /* 0x30000003ff5d7230 */ /* 0x000fe20000004100 */
[----:B------:R-:W-:Y:S01]  /*7990*/  F2FP.F16.E5M2.UNPACK_B R3, R152.H1 ;  /* 0x00000098ff03723e */ /* 0x000fe200030004ff */
[--C-:B------:R-:W-:Y:S02]  /*79a0*/  HADD2.F32 R106, -RZ, R0.reuse.H0_H0 ;  /* 0x20000000ff6a7230 */ /* 0x100fe40000004100 */
[----:B------:R-:W-:Y:S01]  /*79b0*/  HADD2.F32 R101, -RZ, R0.H1_H1 ;  /* 0x30000000ff657230 */ /* 0x000fe20000004100 */
[-C--:B------:R-:W-:Y:S01]  /*79c0*/  F2FP.F16.E5M2.UNPACK_B R0, R154.reuse.H1 ;  /* 0x0000009aff00723e */ /* 0x080fe200030004ff */
[--C-:B------:R-:W-:Y:S02]  /*79d0*/  HADD2.F32 R104, -RZ, R4.reuse.H0_H0 ;  /* 0x20000004ff687230 */ /* 0x100fe40000004100 */
[----:B------:R-:W-:Y:S01]  /*79e0*/  HADD2.F32 R99, -RZ, R4.H1_H1 ;  /* 0x30000004ff637230 */ /* 0x000fe20000004100 */
[----:B------:R-:W-:Y:S01]  /*79f0*/  F2FP.F16.E5M2.UNPACK_B R4, R155 ;  /* 0x0000009bff04723e */ /* 0x000fe200020004ff */
[--C-:B------:R-:W-:Y:S02]  /*7a00*/  HADD2.F32 R102, -RZ, R3.reuse.H0_H0 ;  /* 0x20000003ff667230 */ /* 0x100fe40000004100 */
[----:B------:R-:W-:Y:S01]  /*7a10*/  HADD2.F32 R97, -RZ, R3.H1_H1 ;  /* 0x30000003ff617230 */ /* 0x000fe20000004100 */
[----:B------:R-:W-:Y:S01]  /*7a20*/  F2FP.F16.E5M2.UNPACK_B R3, R154 ;  /* 0x0000009aff03723e */ /* 0x000fe200020004ff */
[--C-:B------:R-:W-:Y:S02]  /*7a30*/  HADD2.F32 R110, -RZ, R0.reuse.H0_H0 ;  /* 0x20000000ff6e7230 */ /* 0x100fe40000004100 */
[----:B------:R-:W-:Y:S01]  /*7a40*/  HADD2.F32 R105, -RZ, R0.H1_H1 ;  /* 0x30000000ff697230 */ /* 0x000fe20000004100 */
[-C--:B------:R-:W-:Y:S01]  /*7a50*/  F2FP.F16.E5M2.UNPACK_B R0, R156.reuse ;  /* 0x0000009cff00723e */ /* 0x080fe200020004ff */
[--C-:B------:R-:W-:Y:S02]  /*7a60*/  HADD2.F32 R112, -RZ, R4.reuse.H0_H0 ;  /* 0x20000004ff707230 */ /* 0x100fe40000004100 */
[----:B------:R-:W-:Y:S01]  /*7a70*/  HADD2.F32 R107, -RZ, R4.H1_H1 ;  /* 0x30000004ff6b7230 */ /* 0x000fe20000004100 */
[----:B------:R-:W-:Y:S01]  /*7a80*/  F2FP.F16.E5M2.UNPACK_B R4, R157 ;  /* 0x0000009dff04723e */ /* 0x000fe200020004ff */
[--C-:B------:R-:W-:Y:S02]  /*7a90*/  HADD2.F32 R108, -RZ, R3.reuse.H0_H0 ;  /* 0x20000003ff6c7230 */ /* 0x100fe40000004100 */
[----:B------:R-:W-:Y:S01]  /*7aa0*/  HADD2.F32 R103, -RZ, R3.H1_H1 ;  /* 0x30000003ff677230 */ /* 0x000fe20000004100 */
[----:B------:R-:W-:Y:S01]  /*7ab0*/  F2FP.F16.E5M2.UNPACK_B R3, R155.H1 ;  /* 0x0000009bff03723e */ /* 0x000fe200030004ff */
[--C-:B------:R-:W-:Y:S02]  /*7ac0*/  HADD2.F32 R116, -RZ, R0.reuse.H0_H0 ;  /* 0x20000000ff747230 */ /* 0x100fe40000004100 */
[----:B------:R-:W-:Y:S01]  /*7ad0*/  HADD2.F32 R111, -RZ, R0.H1_H1 ;  /* 0x30000000ff6f7230 */ /* 0x000fe20000004100 */
[----:B------:R-:W-:Y:S01]  /*7ae0*/  F2FP.F16.E5M2.UNPACK_B R0, R156.H1 ;  /* 0x0000009cff00723e */ /* 0x000fe200030004ff */
[--C-:B------:R-:W-:Y:S02]  /*7af0*/  HADD2.F32 R120, -RZ, R4.reuse.H0_H0 ;  /* 0x20000004ff787230 */ /* 0x100fe40000004100 */
[----:B------:R-:W-:Y:S02]  /*7b00*/  HADD2.F32 R115, -RZ, R4.H1_H1 ;  /* 0x30000004ff737230 */ /* 0x000fe40000004100 */
[--C-:B------:R-:W-:Y:S01]  /*7b10*/  HADD2.F32 R114, -RZ, R3.reuse.H0_H0 ;  /* 0x20000003ff727230 */ /* 0x100fe20000004100 */
[----:B------:R-:W1:Y:S01]  /*7b20*/  LDTM.x64 R4, tmem[UR4+0x40] ;  /* 0x00004004000479ee */ /* 0x000e620008340000 */
[----:B------:R-:W-:Y:S01]  /*7b30*/  HADD2.F32 R109, -RZ, R3.H1_H1 ;  /* 0x30000003ff6d7230 */ /* 0x000fe20000004100 */
[----:B------:R-:W-:Y:S01]  /*7b40*/  F2FP.F16.E5M2.UNPACK_B R3, R157.H1 ;  /* 0x0000009dff03723e */ /* 0x000fe200030004ff */
        /* <DEDUP_REMOVED lines=14> */
[----:B------:R-:W-:Y:S01]  /*7c30*/  F2FP.F16.E5M2.UNPACK_B R0, R160.H1 ;  /* 0x000000a0ff00723e */ /* 0x000fe200030004ff */
[--C-:B------:R-:W-:Y:S02]  /*7c40*/  HADD2.F32 R132, -RZ, R3.reuse.H0_H0 ;  /* 0x20000003ff847230 */ /* 0x100fe40000004100 */
[C---:B-1----:R-:W-:Y:S01]  /*7c50*/  FMUL R7, R78.reuse, R7 ;  /* 0x000000074e077220 */ /* 0x042fe20000400000 */
        /* <DEDUP_REMOVED lines=10> */
[C---:B------:R-:W-:Y:S01]  /*7d00*/  FMUL R0, R78.reuse, R4 ;  /* 0x000000044e007220 */ /* 0x040fe20000400000 */
[--C-:B------:R-:W-:Y:S01]  /*7d10*/  HADD2.F32 R140, -RZ, R135.reuse.H0_H0 ;  /* 0x20000087ff8c7230 */ /* 0x100fe20000004100 */
[----:B------:R-:W-:Y:S01]  /*7d20*/  F2FP.F16.E5M2.UNPACK_B R4, R163 ;  /* 0x000000a3ff04723e */ /* 0x000fe200020004ff */
[----:B------:R-:W-:Y:S02]  /*7d30*/  HADD2.F32 R135, -RZ, R135.H1_H1 ;  /* 0x30000087ff877230 */ /* 0x000fe40000004100 */
[C---:B------:R-:W-:Y:S01]  /*7d40*/  FFMA R0, R81.reuse, R2, R0 ;  /* 0x0000000251007223 */ /* 0x040fe20000000000 */
[C---:B------:R-:W-:Y:S01]  /*7d50*/  FMUL R2, R78.reuse, R5 ;  /* 0x000000054e027220 */ /* 0x040fe20000400000 */
[--C-:B------:R-:W-:Y:S01]  /*7d60*/  HADD2.F32 R142, -RZ, R3.reuse.H0_H0 ;  /* 0x20000003ff8e7230 */ /* 0x100fe20000004100 */
[----:B------:R-:W-:Y:S01]  /*7d70*/  F2FP.F16.E5M2.UNPACK_B R5, R163.H1 ;  /* 0x000000a3ff05723e */ /* 0x000fe200030004ff */
[----:B------:R-:W-:Y:S02]  /*7d80*/  HADD2.F32 R137, -RZ, R3.H1_H1 ;  /* 0x30000003ff897230 */ /* 0x000fe40000004100 */
[C---:B------:R-:W-:Y:S01]  /*7d90*/  FFMA R2, R81.reuse, R82, R2 ;  /* 0x0000005251027223 */ /* 0x040fe20000000002 */
[--C-:B------:R-:W-:Y:S02]  /*7da0*/  HADD2.F32 R82, -RZ, R4.reuse.H0_H0 ;  /* 0x20000004ff527230 */ /* 0x100fe40000004100 */
[C---:B------:R-:W-:Y:S01]  /*7db0*/  FMUL R3, R78.reuse, R6 ;  /* 0x000000064e037220 */ /* 0x040fe20000400000 */
[----:B------:R-:W-:Y:S02]  /*7dc0*/  HADD2.F32 R139, -RZ, R4.H1_H1 ;  /* 0x30000004ff8b7230 */ /* 0x000fe40000004100 */
[C---:B------:R-:W-:Y:S01]  /*7dd0*/  FMUL R4, R78.reuse, R9 ;  /* 0x000000094e047220 */ /* 0x040fe20000400000 */
[--C-:B------:R-:W-:Y:S02]  /*7de0*/  HADD2.F32 R141, -RZ, R5.reuse.H1_H1 ;  /* 0x30000005ff8d7230 */ /* 0x100fe40000004100 */
[C---:B------:R-:W-:Y:S01]  /*7df0*/  FFMA R3, R81.reuse, R84, R3 ;  /* 0x0000005451037223 */ /* 0x040fe20000000003 */
[----:B------:R-:W-:Y:S01]  /*7e00*/  FFMA R7, R81, R86, R7 ;  /* 0x0000005651077223 */ /* 0x000fe20000000007 */
[----:B------:R-:W-:Y:S02]  /*7e10*/  HADD2.F32 R84, -RZ, R5.H0_H0 ;  /* 0x20000005ff547230 */ /* 0x000fe40000004100 */
[C---:B------:R-:W-:Y:S01]  /*7e20*/  FMUL R5, R78.reuse, R10 ;  /* 0x0000000a4e057220 */ /* 0x040fe20000400000 */
[C---:B------:R-:W-:Y:S01]  /*7e30*/  FMUL R6, R78.reuse, R11 ;  /* 0x0000000b4e067220 */ /* 0x040fe20000400000 */
[C---:B------:R-:W-:Y:S01]  /*7e40*/  FMUL R11, R78.reuse, R16 ;  /* 0x000000104e0b7220 */ /* 0x040fe20000400000 */
[----:B------:R-:W-:Y:S01]  /*7e50*/  F2FP.SATFINITE.E5M2.F32.PACK_AB_MERGE_C R143, R7, R3, RZ ;  /* 0x00000003078f723e */ /* 0x000fe200048060ff */
[C---:B------:R-:W-:Y:S01]  /*7e60*/  FMUL R3, R78.reuse, R8 ;  /* 0x000000084e037220 */ /* 0x040fe20000400000 */
[C---:B------:R-:W-:Y:S01]  /*7e70*/  FMUL R7, R78.reuse, R12 ;  /* 0x0000000c4e077220 */ /* 0x040fe20000400000 */
[C---:B------:R-:W-:Y:S01]  /*7e80*/  FMUL R8, R78.reuse, R13 ;  /* 0x0000000d4e087220 */ /* 0x040fe20000400000 */
[C---:B------:R-:W-:Y:S01]  /*7e90*/  FMUL R12, R78.reuse, R17 ;  /* 0x000000114e0c7220 */ /* 0x040fe20000400000 */
[C---:B------:R-:W-:Y:S01]  /*7ea0*/  FFMA R3, R81.reuse, R88, R3 ;  /* 0x0000005851037223 */ /* 0x040fe20000000003 */
[C---:B------:R-:W-:Y:S01]  /*7eb0*/  FFMA R4, R81.reuse, R83, R4 ;  /* 0x0000005351047223 */ /* 0x040fe20000000004 */
[C---:B------:R-:W-:Y:S01]  /*7ec0*/  FFMA R5, R81.reuse, R90, R5 ;  /* 0x0000005a51057223 */ /* 0x040fe20000000005 */
[C---:B------:R-:W-:Y:S01]  /*7ed0*/  FFMA R6, R81.reuse, R85, R6 ;  /* 0x0000005551067223 */ /* 0x040fe20000000006 */
[C---:B------:R-:W-:Y:S01]  /*7ee0*/  FFMA R7, R81.reuse, R92, R7 ;  /* 0x0000005c51077223 */ /* 0x040fe20000000007 */
[C---:B------:R-:W-:Y:S01]  /*7ef0*/  FFMA R8, R81.reuse, R87, R8 ;  /* 0x0000005751087223 */ /* 0x040fe20000000008 */
[C---:B------:R-:W-:Y:S01]  /*7f00*/  FMUL R16, R78.reuse, R21 ;  /* 0x000000154e107220 */ /* 0x040fe20000400000 */
[----:B------:R-:W-:Y:S01]  /*7f10*/  FMUL R9, R78, R14 ;  /* 0x0000000e4e097220 */ /* 0x000fe20000400000 */
[----:B------:R-:W-:Y:S01]  /*7f20*/  F2FP.SATFINITE.E5M2.F32.PACK_AB_MERGE_C R5, R6, R5, RZ ;  /* 0x000000050605723e */ /* 0x000fe200048060ff */
[C---:B------:R-:W-:Y:S01]  /*7f30*/  FMUL R10, R78.reuse, R15 ;  /* 0x0000000f4e0a7220 */ /* 0x040fe20000400000 */
[C---:B------:R-:W-:Y:S01]  /*7f40*/  FMUL R15, R78.reuse, R20 ;  /* 0x000000144e0f7220 */ /* 0x040fe20000400000 */
[C---:B------:R-:W-:Y:S01]  /*7f50*/  FFMA R9, R81.reuse, R94, R9 ;  /* 0x0000005e51097223 */ /* 0x040fe20000000009 */
[C---:B------:R-:W-:Y:S01]  /*7f60*/  FMUL R20, R78.reuse, R25 ;  /* 0x000000194e147220 */ /* 0x040fe20000400000 */
[C---:B------:R-:W-:Y:S01]  /*7f70*/  FFMA R10, R81.reuse, R89, R10 ;  /* 0x00000059510a7223 */ /* 0x040fe2000000000a */
[C---:B------:R-:W-:Y:S01]  /*7f80*/  FFMA R11, R81.reuse, R96, R11 ;  /* 0x00000060510b7223 */ /* 0x040fe2000000000b */
[C---:B------:R-:W-:Y:S01]  /*7f90*/  FFMA R12, R81.reuse, R91, R12 ;  /* 0x0000005b510c7223 */ /* 0x040fe2000000000c */
[C---:B------:R-:W-:Y:S01]  /*7fa0*/  FMUL R13, R78.reuse, R18 ;  /* 0x000000124e0d7220 */ /* 0x040fe20000400000 */
[----:B------:R-:W-:Y:S01]  /*7fb0*/  FMUL R14, R78, R19 ;  /* 0x000000134e0e7220 */ /* 0x000fe20000400000 */
[----:B------:R-:W-:Y:S01]  /*7fc0*/  F2FP.SATFINITE.E5M2.F32.PACK_AB_MERGE_C R9, R10, R9, RZ ;  /* 0x000000090a09723e */ /* 0x000fe200048060ff */
[C---:B------:R-:W-:Y:S01]  /*7fd0*/  FMUL R19, R78.reuse, R24 ;  /* 0x000000184e137220 */ /* 0x040fe20000400000 */
        /* <DEDUP_REMOVED lines=17> */
[----:B------:R-:W-:Y:S01]  /*80f0*/  FMUL R27, R78, R32 ;  /* 0x000000204e1b7220 */ /* 0x000fe20000400000 */
[C---:B------:R-:W-:Y:S01]  /*8100*/  FFMA R21, R81.reuse, R106, R21 ;  /* 0x0000006a51157223 */ /* 0x040fe20000000015 */
[C---:B------:R-:W-:Y:S01]  /*8110*/  FFMA R22, R81.reuse, R101, R22 ;  /* 0x0000006551167223 */ /* 0x040fe20000000016 */
[----:B------:R-:W-:Y:S01]  /*8120*/  F2FP.SATFINITE.E5M2.F32.PACK_AB_MERGE_C R16, R16, R15, R17 ;  /* 0x0000000f1010723e */ /* 0x000fe20004806011 */
[C---:B------:R-:W-:Y:S01]  /*8130*/  FFMA R23, R81.reuse, R108, R23 ;  /* 0x0000006c51177223 */ /* 0x040fe20000000017 */
[C---:B------:R-:W-:Y:S01]  /*8140*/  FFMA R24, R81.reuse, R103, R24 ;  /* 0x0000006751187223 */ /* 0x040fe20000000018 */
[----:B------:R-:W-:Y:S01]  /*8150*/  FMUL R32, R78, R37 ;  /* 0x000000254e207220 */ /* 0x000fe20000400000 */
[----:B------:R-:W-:Y:S01]  /*8160*/  F2FP.SATFINITE.E5M2.F32.PACK_AB_MERGE_C R21, R22, R21, RZ ;  /* 0x000000151615723e */ /* 0x000fe200048060ff */
[C---:B------:R-:W-:Y:S01]  /*8170*/  FMUL R25, R78.reuse, R30 ;  /* 0x0000001e4e197220 */ /* 0x040fe20000400000 */
[C---:B------:R-:W-:Y:S01]  /*8180*/  FMUL R26, R78.reuse, R31 ;  /* 0x0000001f4e1a7220 */ /* 0x040fe20000400000 */
[----:B------:R-:W-:Y:S01]  /*8190*/  FMUL R31, R78, R36 ;  /* 0x000000244e1f7220 */ /* 0x000fe20000400000 */
[----:B------:R-:W-:Y:S01]  /*81a0*/  F2FP.SATFINITE.E5M2.F32.PACK_AB_MERGE_C R17, R20, R19, R21 ;  /* 0x000000131411723e */ /* 0x000fe20004806015 */
        /* <DEDUP_REMOVED lines=8> */
[----:B------:R-:W-:Y:S01]  /*8230*/  FMUL R35, R78, R40 ;  /* 0x000000284e237220 */ /* 0x000fe20000400000 */
[C---:B------:R-:W-:Y:S01]  /*8240*/  FFMA R29, R81.reuse, R114, R29 ;  /* 0x00000072511d7223 */ /* 0x040fe2000000001d */
[----:B------:R-:W-:Y:S01]  /*8250*/  F2FP.SATFINITE.E5M2.F32.PACK_AB_MERGE_C R18, R24, R23, R18 ;  /* 0x000000171812723e */ /* 0x000fe20004806012 */
        /* <DEDUP_REMOVED lines=22> */
[C---:B------:R-:W-:Y:S01]  /*83c0*/  FMUL R41, R78.reuse, R46 ;  /* 0x0000002e4e297220 */ /* 0x040fe20000400000 */
[C---:B------:R-:W-:Y:S01]  /*83d0*/  FMUL R42, R78.reuse, R47 ;  /* 0x0000002f4e2a7220 */ /* 0x040fe20000400000 */
[C---:B------:R-:W-:Y:S01]  /*83e0*/  FFMA R40, R81.reuse, R119, R40 ;  /* 0x0000007751287223 */ /* 0x040fe20000000028 */
[--C-:B------:R-:W-:Y:S02]  /*83f0*/  HADD2.F32 R130, -RZ, R125.reuse.H0_H0 ;  /* 0x2000007dff827230 */ /* 0x100fe40000004100 */
[C---:B------:R-:W-:Y:S01]  /*8400*/  FFMA R41, R81.reuse, R126, R41 ;  /* 0x0000007e51297223 */ /* 0x040fe20000000029 */
[----:B------:R-:W-:Y:S02]  /*8410*/  HADD2.F32 R125, -RZ, R125.H1_H1 ;  /* 0x3000007dff7d7230 */ /* 0x000fe40000004100 */
[C---:B------:R-:W-:Y:S01]  /*8420*/  FMUL R45, R78.reuse, R50 ;  /* 0x000000324e2d7220 */ /* 0x040fe20000400000 */
[C---:B------:R-:W-:Y:S01]  /*8430*/  FFMA R42, R81.reuse, R121, R42 ;  /* 0x00000079512a7223 */ /* 0x040fe2000000002a */
[C---:B------:R-:W-:Y:S01]  /*8440*/  FMUL R46, R78.reuse, R51 ;  /* 0x000000334e2e7220 */ /* 0x040fe20000400000 */
[C---:B------:R-:W-:Y:S01]  /*8450*/  FFMA R43, R81.reuse, R128, R43 ;  /* 0x00000080512b7223 */ /* 0x040fe2000000002b */
[C---:B------:R-:W-:Y:S01]  /*8460*/  FMUL R47, R78.reuse, R52 ;  /* 0x000000344e2f7220 */ /* 0x040fe20000400000 */
        /* <DEDUP_REMOVED lines=10> */
[C---:B------:R-:W-:Y:S01]  /*8510*/  FFMA R45, R81.reuse, R130, R45 ;  /* 0x00000082512d7223 */ /* 0x040fe2000000002d */
[C---:B------:R-:W-:Y:S01]  /*8520*/  FMUL R59, R78.reuse, R64 ;  /* 0x000000404e3b7220 */ /* 0x040fe20000400000 */
[C---:B------:R-:W-:Y:S01]  /*8530*/  FMUL R60, R78.reuse, R65 ;  /* 0x000000414e3c7220 */ /* 0x040fe20000400000 */
[C---:B------:R-:W-:Y:S01]  /*8540*/  FMUL R61, R78.reuse, R66 ;  /* 0x000000424e3d7220 */ /* 0x040fe20000400000 */
[----:B------:R-:W-:Y:S01]  /*8550*/  FMUL R62, R78, R67 ;  /* 0x000000434e3e7220 */ /* 0x000fe20000400000 */
[C---:B------:R-:W-:Y:S01]  /*8560*/  FFMA R46, R81.reuse, R125, R46 ;  /* 0x0000007d512e7223 */ /* 0x040fe2000000002e */
[----:B------:R-:W-:Y:S01]  /*8570*/  F2FP.SATFINITE.E5M2.F32.PACK_AB_MERGE_C R64, R2, R0, R143 ;  /* 0x000000000240723e */ /* 0x000fe2000480608f */
[C---:B------:R-:W-:Y:S01]  /*8580*/  FFMA R47, R81.reuse, R132, R47 ;  /* 0x00000084512f7223 */ /* 0x040fe2000000002f */
[----:B------:R-:W-:Y:S01]  /*8590*/  F2FP.SATFINITE.E5M2.F32.PACK_AB_MERGE_C R65, R4, R3, R5 ;  /* 0x000000030441723e */ /* 0x000fe20004806005 */
[C---:B------:R-:W-:Y:S01]  /*85a0*/  FFMA R48, R81.reuse, R127, R48 ;  /* 0x0000007f51307223 */ /* 0x040fe20000000030 */
[----:B------:R-:W-:Y:S01]  /*85b0*/  F2FP.SATFINITE.E5M2.F32.PACK_AB_MERGE_C R66, R8, R7, R9 ;  /* 0x000000070842723e */ /* 0x000fe20004806009 */
[C---:B------:R-:W-:Y:S01]  /*85c0*/  FFMA R49, R81.reuse, R134, R49 ;  /* 0x0000008651317223 */ /* 0x040fe20000000031 */
[----:B------:R-:W-:Y:S01]  /*85d0*/  F2FP.SATFINITE.E5M2.F32.PACK_AB_MERGE_C R67, R12, R11, R13 ;  /* 0x0000000b0c43723e */ /* 0x000fe2000480600d */
[----:B------:R-:W-:Y:S01]  /*85e0*/  FMUL R53, R78, R58 ;  /* 0x0000003a4e357220 */ /* 0x000fe20000400000 */
[C---:B------:R-:W-:Y:S01]  /*85f0*/  FFMA R50, R81.reuse, R129, R50 ;  /* 0x0000008151327223 */ /* 0x040fe20000000032 */
[C---:B------:R-:W-:Y:S01]  /*8600*/  FFMA R51, R81.reuse, R136, R51 ;  /* 0x0000008851337223 */ /* 0x040fe20000000033 */
[C---:B------:R-:W-:Y:S01]  /*8610*/  FFMA R52, R81.reuse, R131, R52 ;  /* 0x0000008351347223 */ /* 0x040fe20000000034 */
[----:B------:R1:W-:Y:S01]  /*8620*/  STS.128 [R172+UR49+0xa200], R64 ;  /* 0x00a20040ac007988 */ /* 0x0003e20008000c31 */
[C---:B------:R-:W-:Y:S01]  /*8630*/  FFMA R53, R81.reuse, R138, R53 ;  /* 0x0000008a51357223 */ /* 0x040fe20000000035 */
[----:B------:R-:W-:Y:S01]  /*8640*/  F2FP.SATFINITE.E5M2.F32.PACK_AB_MERGE_C R37, R38, R37, RZ ;  /* 0x000000252625723e */ /* 0x000fe200048060ff */
[C---:B------:R-:W-:Y:S01]  /*8650*/  FFMA R54, R81.reuse, R133, R54 ;  /* 0x0000008551367223 */ /* 0x040fe20000000036 */
[----:B------:R-:W-:Y:S01]  /*8660*/  FMUL R58, R78, R63 ;  /* 0x0000003f4e3a7220 */ /* 0x000fe20000400000 */
[C---:B------:R-:W-:Y:S01]  /*8670*/  FFMA R55, R81.reuse, R140, R55 ;  /* 0x0000008c51377223 */ /* 0x040fe20000000037 */
[C---:B------:R-:W-:Y:S01]  /*8680*/  FFMA R56, R81.reuse, R135, R56 ;  /* 0x0000008751387223 */ /* 0x040fe20000000038 */
[C---:B------:R-:W-:Y:S01]  /*8690*/  FFMA R57, R81.reuse, R142, R57 ;  /* 0x0000008e51397223 */ /* 0x040fe20000000039 */
[----:B------:R1:W-:Y:S01]  /*86a0*/  STS.128 [R193+0xa010], R16 ;  /* 0x00a01010c1007388 */ /* 0x0003e20000000c00 */
[----:B------:R-:W-:Y:S01]  /*86b0*/  F2FP.SATFINITE.E5M2.F32.PACK_AB_MERGE_C R33, R36, R35, R37 ;  /* 0x000000232421723e */ /* 0x000fe20004806025 */
[C---:B------:R-:W-:Y:S01]  /*86c0*/  FFMA R58, R81.reuse, R137, R58 ;  /* 0x00000089513a7223 */ /* 0x040fe2000000003a */
[----:B------:R-:W-:Y:S01]  /*86d0*/  F2FP.SATFINITE.E5M2.F32.PACK_AB_MERGE_C R34, R42, R41, RZ ;  /* 0x000000292a22723e */ /* 0x000fe200048060ff */
[C---:B------:R-:W-:Y:S01]  /*86e0*/  FFMA R59, R81.reuse, R82, R59 ;  /* 0x00000052513b7223 */ /* 0x040fe2000000003b */
[----:B------:R-:W-:Y:S01]  /*86f0*/  F2FP.SATFINITE.E5M2.F32.PACK_AB_MERGE_C R35, R46, R45, RZ ;  /* 0x0000002d2e23723e */ /* 0x000fe200048060ff */
        /* <DEDUP_REMOVED lines=25> */
[----:B------:R-:W-:Y:S02]  /*8890*/  UIADD3 UR8, UP0, UPT, UR52, 0x680, URZ ;  /* 0x0000068034087890 */ /* 0x000fe4000ff1e0ff */
[----:B------:R-:W-:Y:S02]  /*88a0*/  UIADD3 UR5, UPT, UPT, UR41, 0x40, URZ ;  /* 0x0000004029057890 */ /* 0x000fe4000fffe0ff */
[----:B------:R-:W-:Y:S02]  /*88b0*/  UIADD3 UR4, UPT, UPT, UR49, 0xa200, URZ ;  /* 0x0000a20031047890 */ /* 0x000fe4000fffe0ff */
[----:B------:R-:W-:Y:S01]  /*88c0*/  UIADD3.X UR9, UPT, UPT, URZ, UR53, URZ, UP0, !UPT ;  /* 0x00000035ff097290 */ /* 0x000fe200087fe4ff */
[----:B------:R-:W-:Y:S01]  /*88d0*/  UMOV UR6, UR42 ;  /* 0x0000002a00067c82 */ /* 0x000fe20008000000 */
[----:B------:R-:W-:Y:S07]  /*88e0*/  UMOV UR7, UR36 ;  /* 0x0000002400077c82 */ /* 0x000fee0008000000 */
[----:B------:R2:W-:Y:S01]  /*88f0*/  UTMASTG.3D [UR4], [UR8] ;  /* 0x00000004080073b5 */ /* 0x0005e20008010000 */
[----:B------:R0:W-:Y:S01]  /*8900*/  UTMACMDFLUSH ;  /* 0x00000000000079b7 */ /* 0x0001e20000000000 */
[----:B--2---:R-:W-:Y:S04]  /*8910*/  DEPBAR.LE SB0, 0x1 ;  /* 0x000080400000791a */ /* 0x004fe80000000000 */
.L_x_124:
[----:B------:R-:W-:Y:S05]  /*8920*/  BSYNC.RECONVERGENT B0 ;  /* 0x0000000000007941 */ /* 0x000fea0003800200 */
.L_x_123:
        /* <DEDUP_REMOVED lines=16> */
.L_x_128:
[----:B------:R-:W-:Y:S05]  /*8a30*/  BSYNC B0 ;  /* 0x0000000000007941 */ /* 0x000fea0003800000 */
.L_x_127:
        /* <DEDUP_REMOVED lines=20> */
.L_x_126:
[----:B------:R-:W-:Y:S05]  /*8b80*/  BSYNC B1 ;  /* 0x0000000000017941 */ /* 0x000fea0003800000 */
.L_x_125:
[----:B--2---:R-:W-:Y:S01]  /*8b90*/  VIADD R0, R80, 0x80 ;  /* 0x0000008050007836 */ /* 0x004fe20000000000 */
        /* <DEDUP_REMOVED lines=10> */
[----:B------:R-:W5:Y:S01]  /*8c40*/  LDCU.64 UR6, c[0x4][0x80] ;  /* 0x01001000ff0677ac */ /* 0x000f620008000a00 */
[----:B------:R-:W1:Y:S01]  /*8c50*/  LDC.64 R2, c[0x4][R3] ;  /* 0x0100000003027b82 */ /* 0x000e620000000a00 */
[----:B------:R-:W3:Y:S01]  /*8c60*/  LDCU.64 UR4, c[0x4][0x18] ;  /* 0x01000300ff0477ac */ /* 0x000ee20008000a00 */
[----:B--2---:R-:W-:Y:S01]  /*8c70*/  MOV R5, UR9 ;  /* 0x0000000900057c02 */ /* 0x004fe20008000f00 */
[----:B------:R-:W-:Y:S01]  /*8c80*/  IMAD.U32 R4, RZ, RZ, UR8 ;  /* 0x00000008ff047e24 */ /* 0x000fe2000f8e00ff */
[----:B-----5:R-:W-:Y:S01]  /*8c90*/  MOV R7, UR7 ;  /* 0x0000000700077c02 */ /* 0x020fe20008000f00 */
[----:B------:R-:W-:Y:S01]  /*8ca0*/  IMAD.U32 R6, RZ, RZ, UR6 ;  /* 0x00000006ff067e24 */ /* 0x000fe2000f8e00ff */
[----:B---3--:R-:W-:Y:S01]  /*8cb0*/  MOV R11, UR5 ;  /* 0x00000005000b7c02 */ /* 0x008fe20008000f00 */
[----:B------:R-:W-:Y:S02]  /*8cc0*/  IMAD.U32 R10, RZ, RZ, UR4 ;  /* 0x00000004ff0a7e24 */ /* 0x000fe4000f8e00ff */
[----:B------:R-:W-:Y:S07]  /*8cd0*/  LEPC R20, `(.L_x_131) ;  /* 0x000000001014794e */ /* 0x000fee0000000000 */
[----:B-1--4-:R-:W-:Y:S05]  /*8ce0*/  CALL.ABS.NOINC R2 ;  /* 0x0000000002007343 */ /* 0x012fea0003c00000 */
.L_x_131:
[----:B------:R-:W-:Y:S05]  /*8cf0*/  BSYNC.RECONVERGENT B6 ;  /* 0x0000000000067941 */ /* 0x000fea0003800200 */
.L_x_130:
[----:B---3--:R-:W-:Y:S01]  /*8d00*/  F2FP.F16.E5M2.UNPACK_B R4, R149 ;  /* 0x00000095ff04723e */ /* 0x008fe200020004ff */
        /* <DEDUP_REMOVED lines=13> */
[----:B----4-:R-:W-:Y:S01]  /*8de0*/  F2FP.F16.E5M2.UNPACK_B R125, R159.H1 ;  /* 0x0000009fff7d723e */ /* 0x010fe200030004ff */
        /* <DEDUP_REMOVED lines=262> */
[----:B------:R-:W-:Y:S02]  /*9e50*/  UIADD3 UR8, UP0, UPT, UR52, 0x680, URZ ;  /* 0x0000068034087890 */ /* 0x000fe4000ff1e0ff */
[----:B------:R-:W-:Y:S02]  /*9e60*/  UIADD3 UR5, UPT, UPT, UR41, 0x80, URZ ;  /* 0x0000008029057890 */ /* 0x000fe4000fffe0ff */
[----:B------:R-:W-:Y:S01]  /*9e70*/  MOV R188, UR10 ;  /* 0x0000000a00bc7c02 */ /* 0x000fe20008000f00 */
[----:B------:R-:W-:Y:S01]  /*9e80*/  UIADD3.X UR9, UPT, UPT, URZ, UR53, URZ, UP0, !UPT ;  /* 0x00000035ff097290 */ /* 0x000fe200087fe4ff */
[----:B------:R-:W-:Y:S02]  /*9e90*/  UMOV UR6, UR42 ;  /* 0x0000002a00067c82 */ /* 0x000fe40008000000 */
[----:B------:R-:W-:Y:S01]  /*9ea0*/  R2UR UR4, R188 ;  /* 0x00000000bc0472ca */ /* 0x000fe200000e0000 */
[----:B------:R-:W-:Y:S11]  /*9eb0*/  UMOV UR7, UR36 ;  /* 0x0000002400077c82 */ /* 0x000ff60008000000 */
[----:B------:R-:W-:Y:S01]  /*9ec0*/  @!UPT UIADD3 URZ, UPT, UPT, URZ, URZ, URZ ;  /* 0x000000fffffff290 */ /* 0x000fe2000fffe0ff */
[----:B------:R2:W-:Y:S01]  /*9ed0*/  UTMASTG.3D [UR4], [UR8] ;  /* 0x00000004080073b5 */ /* 0x0005e20008010000 */
[----:B------:R0:W-:Y:S01]  /*9ee0*/  UTMACMDFLUSH ;  /* 0x00000000000079b7 */ /* 0x0001e20000000000 */
[----:B--2---:R-:W-:Y:S04]  /*9ef0*/  DEPBAR.LE SB0, 0x1 ;  /* 0x000080400000791a */ /* 0x004fe80000000000 */
.L_x_133:
[----:B------:R-:W-:Y:S05]  /*9f00*/  BSYNC.RECONVERGENT B0 ;  /* 0x0000000000007941 */ /* 0x000fea0003800200 */
.L_x_132:
        /* <DEDUP_REMOVED lines=16> */
.L_x_137:
[----:B------:R-:W-:Y:S05]  /*a010*/  BSYNC B0 ;  /* 0x0000000000007941 */ /* 0x000fea0003800000 */
.L_x_136:
        /* <DEDUP_REMOVED lines=20> */
.L_x_135:
[----:B------:R-:W-:Y:S05]  /*a160*/  BSYNC B1 ;  /* 0x0000000000017941 */ /* 0x000fea0003800000 */
.L_x_134:
[----:B--2---:R-:W-:Y:S05]  /*a170*/  VIADD R0, R80, 0xc0 ;  /* 0x000000c050007836 */ /* 0x004fea0000000000 */
        /* <DEDUP_REMOVED lines=20> */
.L_x_139:
[----:B------:R-:W-:Y:S01]  /*a2c0*/  ISETP.NE.AND P0, PT, R189, RZ, PT ;  /* 0x000000ffbd00720c */ /* 0x000fe20003f05270 */
[----:B------:R-:W-:Y:S05]  /*a2d0*/  WARPSYNC.ALL ;  /* 0x0000000000007948 */ /* 0x000fea0003800000 */
[----:B------:R-:W-:Y:S01]  /*a2e0*/  R2UR UR4, R80 ;  /* 0x00000000500472ca */ /* 0x000fe200000e0000 */
[----:B------:R-:W-:Y:S01]  /*a2f0*/  BSSY.RECONVERGENT B0, `(.L_x_140) ;  /* 0x000011c000007945 */ /* 0x000fe20003800200 */
[----:B---3--:R-:W-:Y:S02]  /*a300*/  F2FP.F16.E5M2.UNPACK_B R11, R149 ;  /* 0x00000095ff0b723e */ /* 0x008fe400020004ff */
[----:B------:R-:W-:Y:S02]  /*a310*/  F2FP.F16.E5M2.UNPACK_B R10, R150 ;  /* 0x00000096ff0a723e */ /* 0x000fe400020004ff */
[----:B------:R-:W-:Y:S01]  /*a320*/  F2FP.F16.E5M2.UNPACK_B R9, R151 ;  /* 0x00000097ff09723e */ /* 0x000fe200020004ff */
[--C-:B------:R-:W-:Y:S01]  /*a330*/  HADD2.F32 R83, -RZ, R11.reuse.H0_H0 ;  /* 0x2000000bff537230 */ /* 0x100fe20000004100 */
[----:B----4-:R-:W-:Y:S01]  /*a340*/  F2FP.F16.E5M2.UNPACK_B R8, R152 ;  /* 0x00000098ff08723e */ /* 0x010fe200020004ff */
[----:B------:R-:W-:Y:S01]  /*a350*/  HADD2.F32 R84, -RZ, R11.H1_H1 ;  /* 0x3000000bff547230 */ /* 0x000fe20000004100 */
[----:B------:R-:W-:Y:S01]  /*a360*/  F2FP.F16.E5M2.UNPACK_B R7, R153 ;  /* 0x00000099ff07723e */ /* 0x000fe200020004ff */
[--C-:B------:R-:W-:Y:S01]  /*a370*/  HADD2.F32 R87, -RZ, R10.reuse.H0_H0 ;  /* 0x2000000aff577230 */ /* 0x100fe20000004100 */
[----:B------:R-:W-:Y:S01]  /*a380*/  F2FP.F16.E5M2.UNPACK_B R6, R154 ;  /* 0x0000009aff06723e */ /* 0x000fe200020004ff */
[----:B------:R-:W-:Y:S01]  /*a390*/  HADD2.F32 R88, -RZ, R10.H1_H1 ;  /* 0x3000000aff587230 */ /* 0x000fe20000004100 */
[----:B------:R-:W-:Y:S01]  /*a3a0*/  F2FP.F16.E5M2.UNPACK_B R5, R155 ;  /* 0x0000009bff05723e */ /* 0x000fe200020004ff */
[--C-:B------:R-:W-:Y:S01]  /*a3b0*/  HADD2.F32 R91, -RZ, R9.reuse.H0_H0 ;  /* 0x20000009ff5b7230 */ /* 0x100fe20000004100 */
[----:B-1----:R-:W-:Y:S01]  /*a3c0*/  F2FP.F16.E5M2.UNPACK_B R4, R156 ;  /* 0x0000009cff04723e */ /* 0x002fe200020004ff */
[----:B------:R-:W-:Y:S01]  /*a3d0*/  HADD2.F32 R93, -RZ, R9.H1_H1 ;  /* 0x30000009ff5d7230 */ /* 0x000fe20000004100 */
[-C--:B------:R-:W-:Y:S01]  /*a3e0*/  F2FP.F16.E5M2.UNPACK_B R2, R148.reuse ;  /* 0x00000094ff02723e */ /* 0x080fe200020004ff */
[--C-:B------:R-:W-:Y:S01]  /*a3f0*/  HADD2.F32 R94, -RZ, R8.reuse.H0_H0 ;  /* 0x20000008ff5e7230 */ /* 0x100fe20000004100 */
[----:B------:R-:W-:Y:S01]  /*a400*/  F2FP.F16.E5M2.UNPACK_B R148, R148.H1 ;  /* 0x00000094ff94723e */ /* 0x000fe200030004ff */
[----:B------:R-:W-:Y:S01]  /*a410*/  HADD2.F32 R97, -RZ, R8.H1_H1 ;  /* 0x30000008ff617230 */ /* 0x000fe20000004100 */
[----:B------:R-:W-:Y:S01]  /*a420*/  F2FP.F16.E5M2.UNPACK_B R149, R149.H1 ;  /* 0x00000095ff95723e */ /* 0x000fe200030004ff */
[--C-:B------:R-:W-:Y:S01]  /*a430*/  HADD2.F32 R98, -RZ, R7.reuse.H0_H0 ;  /* 0x20000007ff627230 */ /* 0x100fe20000004100 */
[----:B------:R-:W-:Y:S01]  /*a440*/  F2FP.F16.E5M2.UNPACK_B R150, R150.H1 ;  /* 0x00000096ff96723e */ /* 0x000fe200030004ff */
[----:B------:R-:W-:Y:S01]  /*a450*/  HADD2.F32 R101, -RZ, R7.H1_H1 ;  /* 0x30000007ff657230 */ /* 0x000fe20000004100 */
[----:B------:R-:W-:Y:S01]  /*a460*/  F2FP.F16.E5M2.UNPACK_B R151, R151.H1 ;  /* 0x00000097ff97723e */ /* 0x000fe200030004ff */
[--C-:B------:R-:W-:Y:S01]  /*a470*/  HADD2.F32 R102, -RZ, R6.reuse.H0_H0 ;  /* 0x20000006ff667230 */ /* 0x100fe20000004100 */
[----:B------:R-:W-:Y:S01]  /*a480*/  IADD3 R191, PT, PT, R191, 0xb0, RZ ;  /* 0x000000b0bfbf7810 */ /* 0x000fe20007ffe0ff */
[----:B------:R-:W-:Y:S01]  /*a490*/  HADD2.F32 R105, -RZ, R6.H1_H1 ;  /* 0x30000006ff697230 */ /* 0x000fe20000004100 */
[----:B------:R-:W-:Y:S01]  /*a4a0*/  F2FP.F16.E5M2.UNPACK_B R138, R163 ;  /* 0x000000a3ff8a723e */ /* 0x000fe200020004ff */
[--C-:B------:R-:W-:Y:S01]  /*a4b0*/  HADD2.F32 R106, -RZ, R5.reuse.H0_H0 ;  /* 0x20000005ff6a7230 */ /* 0x100fe20000004100 */
[----:B------:R-:W-:Y:S01]  /*a4c0*/  LOP3.LUT R191, R191, 0xfefffff8, RZ, 0xc0, !PT ;  /* 0xfefffff8bfbf7812 */ /* 0x000fe200078ec0ff */
[----:B------:R-:W-:Y:S01]  /*a4d0*/  HADD2.F32 R109, -RZ, R5.H1_H1 ;  /* 0x30000005ff6d7230 */ /* 0x000fe20000004100 */
[----:B------:R-:W-:Y:S01]  /*a4e0*/  F2FP.F16.E5M2.UNPACK_B R116, R157 ;  /* 0x0000009dff74723e */ /* 0x000fe200020004ff */
[--C-:B------:R-:W-:Y:S01]  /*a4f0*/  HADD2.F32 R110, -RZ, R4.reuse.H0_H0 ;  /* 0x20000004ff6e7230 */ /* 0x100fe20000004100 */
[----:B------:R-:W-:Y:S01]  /*a500*/  F2FP.F16.E5M2.UNPACK_B R120, R158 ;  /* 0x0000009eff78723e */ /* 0x000fe200020004ff */
[----:B------:R-:W-:Y:S01]  /*a510*/  HADD2.F32 R113, -RZ, R4.H1_H1 ;  /* 0x30000004ff717230 */ /* 0x000fe20000004100 */
[----:B------:R-:W-:Y:S01]  /*a520*/  F2FP.F16.E5M2.UNPACK_B R124, R159 ;  /* 0x0000009fff7c723e */ /* 0x000fe200020004ff */
[----:B------:R-:W1:Y:S01]  /*a530*/  LDTM.x64 R4, tmem[UR4+0xc0] ;  /* 0x0000c004000479ee */ /* 0x000e620008340000 */
[--C-:B------:R-:W-:Y:S01]  /*a540*/  HADD2.F32 R0, -RZ, R2.reuse.H0_H0 ;  /* 0x20000002ff007230 */ /* 0x100fe20000004100 */
[----:B------:R-:W-:Y:S01]  /*a550*/  NOP ;  /* 0x0000000000007918 */ /* 0x000fe20000000000 */
[----:B-1----:R1:W-:Y:S01]  /*a560*/  SYNCS.ARRIVE.TRANS64.RED.A1T0 RZ, [R191+URZ], RZ ;  /* 0x000000ffbfff79a7 */ /* 0x0023e200081004ff */
[----:B------:R-:W-:Y:S01]  /*a570*/  HADD2.F32 R2, -RZ, R2.H1_H1 ;  /* 0x30000002ff027230 */ /* 0x000fe20000004100 */
[----:B------:R-:W-:Y:S01]  /*a580*/  F2FP.F16.E5M2.UNPACK_B R128, R160 ;  /* 0x000000a0ff80723e */ /* 0x000fe200020004ff */
[--C-:B------:R-:W-:Y:S01]  /*a590*/  HADD2.F32 R86, -RZ, R149.reuse.H1_H1 ;  /* 0x30000095ff567230 */ /* 0x100fe20000004100 */
[----:B------:R-:W-:Y:S01]  /*a5a0*/  F2FP.F16.E5M2.UNPACK_B R132, R161 ;  /* 0x000000a1ff84723e */ /* 0x000fe200020004ff */
[--C-:B------:R-:W-:Y:S01]  /*a5b0*/  HADD2.F32 R114, -RZ, R116.reuse.H0_H0 ;  /* 0x20000074ff727230 */ /* 0x100fe20000004100 */
[----:B------:R-:W-:Y:S01]  /*a5c0*/  F2FP.F16.E5M2.UNPACK_B R136, R162 ;  /* 0x000000a2ff88723e */ /* 0x000fe200020004ff */
[----:B------:R-:W-:Y:S01]  /*a5d0*/  HADD2.F32 R117, -RZ, R116.H1_H1 ;  /* 0x30000074ff757230 */ /* 0x000fe20000004100 */
[----:B------:R-:W-:Y:S01]  /*a5e0*/  F2FP.F16.E5M2.UNPACK_B R152, R152.H1 ;  /* 0x00000098ff98723e */ /* 0x000fe200030004ff */
        /* <DEDUP_REMOVED lines=12> */
[C---:B------:R-:W-:Y:S01]  /*a6b0*/  FMUL R4, R78.reuse, R4 ;  /* 0x000000044e047220 */ /* 0x040fe20000400000 */
[C---:B------:R-:W-:Y:S01]  /*a6c0*/  FMUL R5, R78.reuse, R5 ;  /* 0x000000054e057220 */ /* 0x040fe20000400000 */
[----:B------:R-:W-:Y:S02]  /*a6d0*/  HADD2.F32 R3, -RZ, R148.H0_H0 ;  /* 0x20000094ff037230 */ /* 0x000fe40000004100 */
        /* <DEDUP_REMOVED lines=9> */
[----:B------:R-:W-:Y:S02]  /*a770*/  HADD2.F32 R130, -RZ, R132.H0_H0 ;  /* 0x20000084ff827230 */ /* 0x000fe40000004100 */
[C---:B------:R-:W-:Y:S01]  /*a780*/  FMUL R6, R78.reuse, R6 ;  /* 0x000000064e067220 */ /* 0x040fe20000400000 */
[----:B------:R-:W-:Y:S02]  /*a790*/  HADD2.F32 R82, -RZ, R148.H1_H1 ;  /* 0x30000094ff527230 */ /* 0x000fe40000004100 */
[C---:B------:R-:W-:Y:S01]  /*a7a0*/  FMUL R7, R78.reuse, R7 ;  /* 0x000000074e077220 */ /* 0x040fe20000400000 */
[----:B------:R-:W-:Y:S02]  /*a7b0*/  HADD2.F32 R85, -RZ, R149.H0_H0 ;  /* 0x20000095ff557230 */ /* 0x000fe40000004100 */
[C---:B------:R-:W-:Y:S01]  /*a7c0*/  FFMA R6, R81.reuse, R3, R6 ;  /* 0x0000000351067223 */ /* 0x040fe20000000006 */
[----:B------:R-:W-:Y:S02]  /*a7d0*/  HADD2.F32 R133, -RZ, R132.H1_H1 ;  /* 0x30000084ff857230 */ /* 0x000fe40000004100 */
[C---:B------:R-:W-:Y:S01]  /*a7e0*/  FFMA R7, R81.reuse, R82, R7 ;  /* 0x0000005251077223 */ /* 0x040fe20000000007 */
[C---:B------:R-:W-:Y:S01]  /*a7f0*/  FFMA R8, R81.reuse, R83, R8 ;  /* 0x0000005351087223 */ /* 0x040fe20000000008 */
[C---:B------:R-:W-:Y:S01]  /*a800*/  FFMA R9, R81.reuse, R84, R9 ;  /* 0x0000005451097223 */ /* 0x040fe20000000009 */
[--C-:B------:R-:W-:Y:S02]  /*a810*/  HADD2.F32 R82, -RZ, R138.reuse.H0_H0 ;  /* 0x2000008aff527230 */ /* 0x100fe40000004100 */
[C---:B------:R-:W-:Y:S01]  /*a820*/  FMUL R10, R78.reuse, R10 ;  /* 0x0000000a4e0a7220 */ /* 0x040fe20000400000 */
[----:B------:R-:W-:Y:S02]  /*a830*/  HADD2.F32 R83, -RZ, R138.H1_H1 ;  /* 0x3000008aff537230 */ /* 0x000fe40000004100 */
[C---:B------:R-:W-:Y:S01]  /*a840*/  FMUL R11, R78.reuse, R11 ;  /* 0x0000000b4e0b7220 */ /* 0x040fe20000400000 */
[----:B------:R-:W-:Y:S02]  /*a850*/  HADD2.F32 R89, -RZ, R150.H0_H0 ;  /* 0x20000096ff597230 */ /* 0x000fe40000004100 */
[C---:B------:R-:W-:Y:S01]  /*a860*/  FFMA R10, R81.reuse, R85, R10 ;  /* 0x00000055510a7223 */ /* 0x040fe2000000000a */
[--C-:B------:R-:W-:Y:S02]  /*a870*/  HADD2.F32 R134, -RZ, R136.reuse.H0_H0 ;  /* 0x20000088ff867230 */ /* 0x100fe40000004100 */
[C---:B------:R-:W-:Y:S01]  /*a880*/  FFMA R11, R81.reuse, R86, R11 ;  /* 0x00000056510b7223 */ /* 0x040fe2000000000b */
[C---:B------:R-:W-:Y:S01]  /*a890*/  FFMA R12, R81.reuse, R87, R12 ;  /* 0x00000057510c7223 */ /* 0x040fe2000000000c */
[----:B------:R-:W-:Y:S01]  /*a8a0*/  FFMA R13, R81, R88, R13 ;  /* 0x00000058510d7223 */ /* 0x000fe2000000000d */
[----:B------:R-:W-:Y:S01]  /*a8b0*/  F2FP.SATFINITE.E5M2.F32.PACK_AB_MERGE_C R86, R7, R6, RZ ;  /* 0x000000060756723e */ /* 0x000fe200048060ff */
[C---:B------:R-:W-:Y:S01]  /*a8c0*/  FMUL R7, R78.reuse, R20 ;  /* 0x000000144e077220 */ /* 0x040fe20000400000 */
[----:B------:R-:W-:Y:S01]  /*a8d0*/  F2FP.SATFINITE.E5M2.F32.PACK_AB_MERGE_C R138, R11, R10, RZ ;  /* 0x0000000a0b8a723e */ /* 0x000fe200048060ff */
[C---:B------:R-:W-:Y:S01]  /*a8e0*/  FMUL R10, R78.reuse, R21 ;  /* 0x000000154e0a7220 */ /* 0x040fe20000400000 */
[C---:B------:R-:W-:Y:S01]  /*a8f0*/  FMUL R21, R78.reuse, R28 ;  /* 0x0000001c4e157220 */ /* 0x040fe20000400000 */
[----:B------:R-:W-:Y:S02]  /*a900*/  HADD2.F32 R137, -RZ, R136.H1_H1 ;  /* 0x30000088ff897230 */ /* 0x000fe40000004100 */
[C---:B------:R-:W-:Y:S01]  /*a910*/  FMUL R14, R78.reuse, R14 ;  /* 0x0000000e4e0e7220 */ /* 0x040fe20000400000 */
[----:B------:R-:W-:Y:S02]  /*a920*/  HADD2.F32 R90, -RZ, R150.H1_H1 ;  /* 0x30000096ff5a7230 */ /* 0x000fe40000004100 */
[C---:B------:R-:W-:Y:S01]  /*a930*/  FMUL R15, R78.reuse, R15 ;  /* 0x0000000f4e0f7220 */ /* 0x040fe20000400000 */
[--C-:B------:R-:W-:Y:S02]  /*a940*/  HADD2.F32 R92, -RZ, R151.reuse.H0_H0 ;  /* 0x20000097ff5c7230 */ /* 0x100fe40000004100 */
[C---:B------:R-:W-:Y:S01]  /*a950*/  FFMA R14, R81.reuse, R89, R14 ;  /* 0x00000059510e7223 */ /* 0x040fe2000000000e */
[----:B------:R-:W-:Y:S02]  /*a960*/  HADD2.F32 R95, -RZ, R151.H1_H1 ;  /* 0x30000097ff5f7230 */ /* 0x000fe40000004100 */
[C---:B------:R-:W-:Y:S01]  /*a970*/  FFMA R15, R81.reuse, R90, R15 ;  /* 0x0000005a510f7223 */ /* 0x040fe2000000000f */
[C---:B------:R-:W-:Y:S01]  /*a980*/  FFMA R0, R81.reuse, R91, R0 ;  /* 0x0000005b51007223 */ /* 0x040fe20000000000 */
[----:B------:R-:W-:Y:S01]  /*a990*/  FFMA R2, R81, R93, R2 ;  /* 0x0000005d51027223 */ /* 0x000fe20000000002 */
[C---:B------:R-:W-:Y:S01]  /*a9a0*/  FMUL R3, R78.reuse, R18 ;  /* 0x000000124e037220 */ /* 0x040fe20000400000 */
[C---:B------:R-:W-:Y:S01]  /*a9b0*/  FMUL R18, R78.reuse, R25 ;  /* 0x000000194e127220 */ /* 0x040fe20000400000 */
[----:B------:R-:W-:Y:S01]  /*a9c0*/  F2FP.SATFINITE.E5M2.F32.PACK_AB_MERGE_C R14, R15, R14, RZ ;  /* 0x0000000e0f0e723e */ /* 0x000fe200048060ff */
[C---:B------:R-:W-:Y:S01]  /*a9d0*/  FMUL R25, R78.reuse, R32 ;  /* 0x000000204e197220 */ /* 0x040fe20000400000 */
[C---:B------:R-:W-:Y:S01]  /*a9e0*/  FFMA R3, R81.reuse, R92, R3 ;  /* 0x0000005c51037223 */ /* 0x040fe20000000003 */
[C---:B------:R-:W-:Y:S01]  /*a9f0*/  FMUL R6, R78.reuse, R19 ;  /* 0x000000134e067220 */ /* 0x040fe20000400000 */
[--C-:B------:R-:W-:Y:S02]  /*aa00*/  HADD2.F32 R96, -RZ, R152.reuse.H0_H0 ;  /* 0x20000098ff607230 */ /* 0x100fe40000004100 */
[C---:B------:R-:W-:Y:S01]  /*aa10*/  FMUL R11, R78.reuse, R22 ;  /* 0x000000164e0b7220 */ /* 0x040fe20000400000 */
[----:B------:R-:W-:Y:S02]  /*aa20*/  HADD2.F32 R99, -RZ, R152.H1_H1 ;  /* 0x30000098ff637230 */ /* 0x000fe40000004100 */
[C---:B------:R-:W-:Y:S01]  /*aa30*/  FFMA R6, R81.reuse, R95, R6 ;  /* 0x0000005f51067223 */ /* 0x040fe20000000006 */
[C---:B------:R-:W-:Y:S01]  /*aa40*/  FFMA R7, R81.reuse, R94, R7 ;  /* 0x0000005e51077223 */ /* 0x040fe20000000007 */
[C---:B------:R-:W-:Y:S01]  /*aa50*/  FFMA R10, R81.reuse, R97, R10 ;  /* 0x00000061510a7223 */ /* 0x040fe2000000000a */
[C---:B------:R-:W-:Y:S01]  /*aa60*/  FFMA R11, R81.reuse, R96, R11 ;  /* 0x00000060510b7223 */ /* 0x040fe2000000000b */
[----:B------:R-:W-:Y:S01]  /*aa70*/  FMUL R22, R78, R29 ;  /* 0x0000001d4e167220 */ /* 0x000fe20000400000 */
[----:B------:R-:W-:Y:S01]  /*aa80*/  F2FP.SATFINITE.E5M2.F32.PACK_AB_MERGE_C R3, R6, R3, RZ ;  /* 0x000000030603723e */ /* 0x000fe200048060ff */
[C---:B------:R-:W-:Y:S01]  /*aa90*/  FMUL R29, R78.reuse, R36 ;  /* 0x000000244e1d7220 */ /* 0x040fe20000400000 */
        /* <DEDUP_REMOVED lines=11> */
[----:B------:R-:W-:Y:S01]  /*ab50*/  FMUL R20, R78, R27 ;  /* 0x0000001b4e147220 */ /* 0x000fe20000400000 */
[--C-:B------:R-:W-:Y:S01]  /*ab60*/  HADD2.F32 R104, -RZ, R154.reuse.H0_H0 ;  /* 0x2000009aff687230 */ /* 0x100fe20000004100 */
[----:B------:R-:W-:Y:S01]  /*ab70*/  F2FP.SATFINITE.E5M2.F32.PACK_AB_MERGE_C R16, R10, R7, R16 ;  /* 0x000000070a10723e */ /* 0x000fe20004806010 */
[----:B------:R-:W-:Y:S02]  /*ab80*/  HADD2.F32 R107, -RZ, R154.H1_H1 ;  /* 0x3000009aff6b7230 */ /* 0x000fe40000004100 */
        /* <DEDUP_REMOVED lines=28> */
[----:B------:R-:W-:Y:S01]  /*ad50*/  F2FP.F16.E5M2.UNPACK_B R159, R159.H1 ;  /* 0x0000009fff9f723e */ /* 0x000fe200030004ff */
[----:B------:R-:W-:Y:S01]  /*ad60*/  FMUL R38, R78, R45 ;  /* 0x0000002d4e267220 */ /* 0x000fe20000400000 */
[----:B------:R-:W-:Y:S01]  /*ad70*/  F2FP.SATFINITE.E5M2.F32.PACK_AB_MERGE_C R19, R28, R27, RZ ;  /* 0x0000001b1c13723e */ /* 0x000fe200048060ff */
[----:B------:R-:W-:Y:S01]  /*ad80*/  FFMA R31, R81, R112, R31 ;  /* 0x00000070511f7223 */ /* 0x000fe2000000001f */
[C---:B------:R-:W-:Y:S01]  /*ad90*/  FMUL R45, R78.reuse, R52 ;  /* 0x000000344e2d7220 */ /* 0x040fe20000400000 */
[C---:B------:R-:W-:Y:S01]  /*ada0*/  FMUL R52, R78.reuse, R59 ;  /* 0x0000003b4e347220 */ /* 0x040fe20000400000 */
[----:B------:R-:W-:Y:S01]  /*adb0*/  F2FP.F16.E5M2.UNPACK_B R160, R160.H1 ;  /* 0x000000a0ffa0723e */ /* 0x000fe200030004ff */
[C---:B------:R-:W-:Y:S01]  /*adc0*/  FMUL R59, R78.reuse, R66 ;  /* 0x000000424e3b7220 */ /* 0x040fe20000400000 */
[----:B------:R-:W-:Y:S01]  /*add0*/  F2FP.SATFINITE.E5M2.F32.PACK_AB_MERGE_C R66, R13, R12, R14 ;  /* 0x0000000c0d42723e */ /* 0x000fe2000480600e */
        /* <DEDUP_REMOVED lines=11> */
[C---:B------:R-:W-:Y:S01]  /*ae90*/  FFMA R35, R81.reuse, R116, R35 ;  /* 0x0000007451237223 */ /* 0x040fe20000000023 */
[C---:B------:R-:W-:Y:S01]  /*aea0*/  FMUL R36, R78.reuse, R43 ;  /* 0x0000002b4e247220 */ /* 0x040fe20000400000 */
[--C-:B------:R-:W-:Y:S02]  /*aeb0*/  HADD2.F32 R120, -RZ, R158.reuse.H0_H0 ;  /* 0x2000009eff787230 */ /* 0x100fe40000004100 */
[C---:B------:R-:W-:Y:S01]  /*aec0*/  FMUL R39, R78.reuse, R46 ;  /* 0x0000002e4e277220 */ /* 0x040fe20000400000 */
[----:B------:R-:W-:Y:S02]  /*aed0*/  HADD2.F32 R123, -RZ, R158.H1_H1 ;  /* 0x3000009eff7b7230 */ /* 0x000fe40000004100 */
        /* <DEDUP_REMOVED lines=11> */
[C---:B------:R-:W-:Y:S01]  /*af90*/  FFMA R42, R81.reuse, R125, R42 ;  /* 0x0000007d512a7223 */ /* 0x040fe2000000002a */
[C---:B------:R-:W-:Y:S01]  /*afa0*/  FMUL R46, R78.reuse, R53 ;  /* 0x000000354e2e7220 */ /* 0x040fe20000400000 */
[--C-:B------:R-:W-:Y:S02]  /*afb0*/  HADD2.F32 R128, -RZ, R160.reuse.H0_H0 ;  /* 0x200000a0ff807230 */ /* 0x100fe40000004100 */
[C---:B------:R-:W-:Y:S01]  /*afc0*/  FMUL R50, R78.reuse, R57 ;  /* 0x000000394e327220 */ /* 0x040fe20000400000 */
[C---:B------:R-:W-:Y:S01]  /*afd0*/  FMUL R51, R78.reuse, R58 ;  /* 0x0000003a4e337220 */ /* 0x040fe20000400000 */
[C---:B------:R-:W-:Y:S01]  /*afe0*/  FMUL R53, R78.reuse, R60 ;  /* 0x0000003c4e357220 */ /* 0x040fe20000400000 */
[C---:B------:R-:W-:Y:S01]  /*aff0*/  FFMA R43, R81.reuse, R124, R43 ;  /* 0x0000007c512b7223 */ /* 0x040fe2000000002b */
[----:B------:R-:W-:Y:S02]  /*b000*/  HADD2.F32 R131, -RZ, R160.H1_H1 ;  /* 0x300000a0ff837230 */ /* 0x000fe40000004100 */
[C---:B------:R-:W-:Y:S01]  /*b010*/  FMUL R47, R78.reuse, R54 ;  /* 0x000000364e2f7220 */ /* 0x040fe20000400000 */
[C---:B------:R-:W-:Y:S01]  /*b020*/  FMUL R57, R78.reuse, R64 ;  /* 0x000000404e397220 */ /* 0x040fe20000400000 */
[C---:B------:R-:W-:Y:S01]  /*b030*/  FMUL R58, R78.reuse, R65 ;  /* 0x000000414e3a7220 */ /* 0x040fe20000400000 */
[C---:B------:R-:W-:Y:S01]  /*b040*/  FMUL R60, R78.reuse, R67 ;  /* 0x000000434e3c7220 */ /* 0x040fe20000400000 */
[----:B------:R-:W-:Y:S01]  /*b050*/  FFMA R44, R81, R127, R44 ;  /* 0x0000007f512c7223 */ /* 0x000fe2000000002c */
[C---:B------:R-:W-:Y:S01]  /*b060*/  FMUL R48, R78.reuse, R55 ;  /* 0x000000374e307220 */ /* 0x040fe20000400000 */
[----:B------:R-:W-:Y:S01]  /*b070*/  F2FP.SATFINITE.E5M2.F32.PACK_AB_MERGE_C R64, R5, R4, R86 ;  /* 0x000000040540723e */ /* 0x000fe20004806056 */
[----:B------:R-:W-:Y:S01]  /*b080*/  FFMA R45, R81, R126, R45 ;  /* 0x0000007e512d7223 */ /* 0x000fe2000000002d */
[----:B------:R-:W-:Y:S01]  /*b090*/  F2FP.SATFINITE.E5M2.F32.PACK_AB_MERGE_C R65, R9, R8, R138 ;  /* 0x000000080941723e */ /* 0x000fe2000480608a */
[----:B------:R-:W-:Y:S01]  /*b0a0*/  FMUL R49, R78, R56 ;  /* 0x000000384e317220 */ /* 0x000fe20000400000 */
[----:B------:R-:W-:Y:S01]  /*b0b0*/  F2FP.SATFINITE.E5M2.F32.PACK_AB_MERGE_C R67, R2, R0, R3 ;  /* 0x000000000243723e */ /* 0x000fe20004806003 */
[C---:B------:R-:W-:Y:S01]  /*b0c0*/  FFMA R46, R81.reuse, R129, R46 ;  /* 0x00000081512e7223 */ /* 0x040fe2000000002e */
[----:B------:R-:W-:Y:S01]  /*b0d0*/  F2FP.F16.E5M2.UNPACK_B R162, R162.H1 ;  /* 0x000000a2ffa2723e */ /* 0x000fe200030004ff */
[--C-:B------:R-:W-:Y:S02]  /*b0e0*/  HADD2.F32 R132, -RZ, R161.reuse.H0_H0 ;  /* 0x200000a1ff847230 */ /* 0x100fe40000004100 */
[C---:B------:R-:W-:Y:S01]  /*b0f0*/  FFMA R47, R81.reuse, R128, R47 ;  /* 0x00000080512f7223 */ /* 0x040fe2000000002f */
[----:B------:R1:W-:Y:S01]  /*b100*/  STS.128 [R172+UR49+0xa200], R64 ;  /* 0x00a20040ac007988 */ /* 0x0003e20008000c31 */
[----:B------:R-:W-:Y:S02]  /*b110*/  HADD2.F32 R135, -RZ, R161.H1_H1 ;  /* 0x300000a1ff877230 */ /* 0x000fe40000004100 */
[C---:B------:R-:W-:Y:S01]  /*b120*/  FFMA R48, R81.reuse, R131, R48 ;  /* 0x0000008351307223 */ /* 0x040fe20000000030 */
[C---:B------:R-:W-:Y:S01]  /*b130*/  FFMA R49, R81.reuse, R130, R49 ;  /* 0x0000008251317223 */ /* 0x040fe20000000031 */
[----:B------:R-:W-:Y:S01]  /*b140*/  F2FP.F16.E5M2.UNPACK_B R163, R163.H1 ;  /* 0x000000a3ffa3723e */ /* 0x000fe200030004ff */
[C---:B------:R-:W-:Y:S01]  /*b150*/  FFMA R50, R81.reuse, R133, R50 ;  /* 0x0000008551327223 */ /* 0x040fe20000000032 */
[----:B------:R-:W-:Y:S01]  /*b160*/  FMUL R54, R78, R61 ;  /* 0x0000003d4e367220 */ /* 0x000fe20000400000 */
[--C-:B------:R-:W-:Y:S01]  /*b170*/  HADD2.F32 R136, -RZ, R162.reuse.H0_H0 ;  /* 0x200000a2ff887230 */ /* 0x100fe20000004100 */
[----:B------:R1:W-:Y:S01]  /*b180*/  STS.128 [R193+0xa010], R16 ;  /* 0x00a01010c1007388 */ /* 0x0003e20000000c00 */
[----:B------:R-:W-:Y:S01]  /*b190*/  F2FP.SATFINITE.E5M2.F32.PACK_AB_MERGE_C R35, R36, R35, RZ ;  /* 0x000000232423723e */ /* 0x000fe200048060ff */
[C---:B------:R-:W-:Y:S01]  /*b1a0*/  FFMA R51, R81.reuse, R132, R51 ;  /* 0x0000008451337223 */ /* 0x040fe20000000033 */
[----:B------:R-:W-:Y:S01]  /*b1b0*/  F2FP.SATFINITE.E5M2.F32.PACK_AB_MERGE_C R39, R40, R39, RZ ;  /* 0x000000272827723e */ /* 0x000fe200048060ff */
[----:B------:R-:W-:Y:S02]  /*b1c0*/  HADD2.F32 R139, -RZ, R162.H1_H1 ;  /* 0x300000a2ff8b7230 */ /* 0x000fe40000004100 */
[C---:B------:R-:W-:Y:S01]  /*b1d0*/  FMUL R55, R78.reuse, R62 ;  /* 0x0000003e4e377220 */ /* 0x040fe20000400000 */
[C---:B------:R-:W-:Y:S01]  /*b1e0*/  FFMA R52, R81.reuse, R135, R52 ;  /* 0x0000008751347223 */ /* 0x040fe20000000034 */
[----:B------:R-:W-:Y:S01]  /*b1f0*/  FMUL R56, R78, R63 ;  /* 0x0000003f4e387220 */ /* 0x000fe20000400000 */
[C---:B------:R-:W-:Y:S01]  /*b200*/  FFMA R53, R81.reuse, R134, R53 ;  /* 0x0000008651357223 */ /* 0x040fe20000000035 */
[C---:B------:R-:W-:Y:S01]  /*b210*/  FFMA R54, R81.reuse, R137, R54 ;  /* 0x0000008951367223 */ /* 0x040fe20000000036 */
[--C-:B------:R-:W-:Y:S02]  /*b220*/  HADD2.F32 R84, -RZ, R163.reuse.H0_H0 ;  /* 0x200000a3ff547230 */ /* 0x100fe40000004100 */
[C---:B------:R-:W-:Y:S01]  /*b230*/  FFMA R55, R81.reuse, R136, R55 ;  /* 0x0000008851377223 */ /* 0x040fe20000000037 */
[----:B------:R-:W-:Y:S02]  /*b240*/  HADD2.F32 R85, -RZ, R163.H1_H1 ;  /* 0x300000a3ff557230 */ /* 0x000fe40000004100 */
[C---:B------:R-:W-:Y:S01]  /*b250*/  FFMA R56, R81.reuse, R139, R56 ;  /* 0x0000008b51387223 */ /* 0x040fe20000000038 */
[----:B------:R-:W-:Y:S01]  /*b260*/  F2FP.SATFINITE.E5M2.F32.PACK_AB_MERGE_C R43, R44, R43, RZ ;  /* 0x0000002b2c2b723e */ /* 0x000fe200048060ff */
[C---:B------:R-:W-:Y:S01]  /*b270*/  FFMA R57, R81.reuse, R82, R57 ;  /* 0x0000005251397223 */ /* 0x040fe20000000039 */
[C---:B------:R-:W-:Y:S01]  /*b280*/  FFMA R58, R81.reuse, R83, R58 ;  /* 0x00000053513a7223 */ /* 0x040fe2000000003a */
[C---:B------:R-:W-:Y:S01]  /*b290*/  FFMA R59, R81.reuse, R84, R59 ;  /* 0x00000054513b7223 */ /* 0x040fe2000000003b */
[----:B------:R-:W-:Y:S01]  /*b2a0*/  F2FP.SATFINITE.E5M2.F32.PACK_AB_MERGE_C R33, R34, R33, R35 ;  /* 0x000000212221723e */ /* 0x000fe20004806023 */
[----:B------:R-:W-:Y:S01]  /*b2b0*/  FFMA R60, R81, R85, R60 ;  /* 0x00000055513c7223 */ /* 0x000fe2000000003c */
[----:B------:R-:W-:Y:S02]  /*b2c0*/  F2FP.SATFINITE.E5M2.F32.PACK_AB_MERGE_C R32, R30, R29, R32 ;  /* 0x0000001d1e20723e */ /* 0x000fe40004806020 */
        /* <DEDUP_REMOVED lines=11> */
[----:B------:R-:W-:Y:S03]  /*b380*/  IADD3 R76, PT, PT, R76, 0x1, RZ ;  /* 0x000000014c4c7810 */ /* 0x000fe60007ffe0ff */
        /* <DEDUP_REMOVED lines=18> */
.L_x_141:
[----:B------:R-:W-:Y:S05]  /*b4b0*/  BSYNC.RECONVERGENT B0 ;  /* 0x0000000000007941 */ /* 0x000fea0003800200 */
.L_x_140:
[----:B------:R-:W-:Y:S01]  /*b4c0*/  BAR.SYNC.DEFER_BLOCKING 0x1, 0x80 ;  /* 0x0042000000007b1d */ /* 0x000fe20000010000 */
[----:B------:R-:W-:Y:S01]  /*b4d0*/  ISETP.NE.AND P2, PT, R190, RZ, PT ;  /* 0x000000ffbe00720c */ /* 0x000fe20003f45270 */
[----:B------:R-:W-:Y:S01]  /*b4e0*/  IMAD.IADD R20, R75, 0x1, R147 ;  /* 0x000000014b147824 */ /* 0x000fe200078e0293 */
[----:B------:R-:W-:Y:S01]  /*b4f0*/  ISETP.NE.AND P0, PT, R192, 0x2, PT ;  /* 0x00000002c000780c */ /* 0x000fe20003f05270 */
[----:B------:R-:W-:Y:S01]  /*b500*/  IMAD.IADD R21, R77, 0x1, R170 ;  /* 0x000000014d157824 */ /* 0x000fe200078e02aa */
[----:B------:R-:W-:Y:S02]  /*b510*/  ISETP.NE.AND P1, PT, R76, 0x2, PT ;  /* 0x000000024c00780c */ /* 0x000fe40003f25270 */
[----:B------:R-:W-:Y:S02]  /*b520*/  SEL R3, RZ, 0x1, P0 ;  /* 0x00000001ff037807 */ /* 0x000fe40000000000 */
[----:B------:R-:W-:Y:S02]  /*b530*/  SEL R0, RZ, 0x1, P1 ;  /* 0x00000001ff007807 */ /* 0x000fe40000800000 */
[----:B------:R-:W-:Y:S02]  /*b540*/  LOP3.LUT R182, R182, R3, RZ, 0x3c, !PT ;  /* 0x00000003b6b67212 */ /* 0x000fe400078e3cff */
[----:B------:R-:W-:Y:S02]  /*b550*/  LOP3.LUT R183, R183, R0, RZ, 0x3c, !PT ;  /* 0x00000000b7b77212 */ /* 0x000fe400078e3cff */
[----:B------:R-:W-:Y:S02]  /*b560*/  @P2 R2UR UR36, R179 ;  /* 0x00000000b32422ca */ /* 0x000fe400000e0000 */
[----:B------:R-:W-:Y:S02]  /*b570*/  SEL R192, R192, RZ, P0 ;  /* 0x000000ffc0c07207 */ /* 0x000fe40000000000 */
[----:B------:R-:W-:Y:S01]  /*b580*/  SEL R76, R76, RZ, P1 ;  /* 0x000000ff4c4c7207 */ /* 0x000fe20000800000 */
[----:B------:R-:W-:Y:S10]  /*b590*/  @P2 BRA `(.L_x_142) ;  /* 0xffffff9800dc2947 */ /* 0x000ff4000383ffff */
[----:B------:R-:W-:Y:S05]  /*b5a0*/  EXIT ;  /* 0x000000000000794d */ /* 0x000fea0003800000 */
.L_x_24:
[----:B--2---:R2:W4:Y:S02]  /*b5b0*/  SYNCS.PHASECHK.TRANS64.TRYWAIT P0, [R3+URZ+0xd0], R2 ;  /* 0x0000d002030075a7 */ /* 0x00452400080011ff */
[----:B----4-:R-:W-:Y:S05]  /*b5c0*/  @!P0 NANOSLEEP.SYNCS 0x989680 ;  /* 0x009896800000895d */ /* 0x010fea0003900000 */
[----:B------:R-:W4:Y:S02]  /*b5d0*/  @!P0 SYNCS.PHASECHK.TRANS64 P0, [R3+URZ+0xd0], R2 ;  /* 0x0000d002030085a7 */ /* 0x000f2400080010ff */
[----:B----4-:R-:W-:Y:S05]  /*b5e0*/  @!P0 BRA `(.L_x_24) ;  /* 0xfffffffc00f08947 */ /* 0x010fea000383ffff */
[----:B------:R-:W-:Y:S05]  /*b5f0*/  BRA `(.L_x_143) ;  /* 0xffffff6000687947 */ /* 0x000fea000383ffff */
.L_x_27:
[----:B-1----:R-:W-:-:S07]  /*b600*/  MOV R2, UR33 ;  /* 0x0000002100027c02 */ /* 0x002fce0008000f00 */
.L_x_144:
[----:B-1----:R1:W2:Y:S02]  /*b610*/  SYNCS.PHASECHK.TRANS64.TRYWAIT P0, [R2+URZ+0x18], R5 ;  /* 0x00001805020075a7 */ /* 0x0022a400080011ff */
[----:B--2---:R-:W-:Y:S05]  /*b620*/  @!P0 NANOSLEEP.SYNCS 0x989680 ;  /* 0x009896800000895d */ /* 0x004fea0003900000 */
[----:B------:R-:W2:Y:S02]  /*b630*/  @!P0 SYNCS.PHASECHK.TRANS64 P0, [R2+URZ+0x18], R5 ;  /* 0x00001805020085a7 */ /* 0x000ea400080010ff */
[----:B--2---:R-:W-:Y:S05]  /*b640*/  @!P0 BRA `(.L_x_144) ;  /* 0xfffffffc00f08947 */ /* 0x004fea000383ffff */
[----:B------:R-:W-:Y:S05]  /*b650*/  BRA `(.L_x_26) ;  /* 0xffffff6000cc7947 */ /* 0x000fea000383ffff */
.L_x_34:
[----:B-1----:R-:W-:-:S07]  /*b660*/  MOV R2, UR17 ;  /* 0x0000001100027c02 */ /* 0x002fce0008000f00 */
.L_x_145:
[----:B-1----:R1:W2:Y:S02]  /*b670*/  SYNCS.PHASECHK.TRANS64.TRYWAIT P0, [R2+URZ+0x18], R5 ;  /* 0x00001805020075a7 */ /* 0x0022a400080011ff */
[----:B--2---:R-:W-:Y:S05]  /*b680*/  @!P0 NANOSLEEP.SYNCS 0x989680 ;  /* 0x009896800000895d */ /* 0x004fea0003900000 */
[----:B------:R-:W2:Y:S02]  /*b690*/  @!P0 SYNCS.PHASECHK.TRANS64 P0, [R2+URZ+0x18], R5 ;  /* 0x00001805020085a7 */ /* 0x000ea400080010ff */
[----:B--2---:R-:W-:Y:S05]  /*b6a0*/  @!P0 BRA `(.L_x_145) ;  /* 0xfffffffc00f08947 */ /* 0x004fea000383ffff */
[----:B------:R-:W-:Y:S05]  /*b6b0*/  BRA `(.L_x_33) ;  /* 0xffffff6400847947 */ /* 0x000fea000383ffff */
.L_x_39:
[----:B-1----:R1:W2:Y:S02]  /*b6c0*/  SYNCS.PHASECHK.TRANS64.TRYWAIT P0, [R2+URZ+0x80], R3 ;  /* 0x00008003020075a7 */ /* 0x0022a400080011ff */
[----:B--2---:R-:W-:Y:S05]  /*b6d0*/  @!P0 NANOSLEEP.SYNCS 0x989680 ;  /* 0x009896800000895d */ /* 0x004fea0003900000 */
[----:B------:R-:W2:Y:S02]  /*b6e0*/  @!P0 SYNCS.PHASECHK.TRANS64 P0, [R2+URZ+0x80], R3 ;  /* 0x00008003020085a7 */ /* 0x000ea400080010ff */
[----:B--2---:R-:W-:Y:S05]  /*b6f0*/  @!P0 BRA `(.L_x_39) ;  /* 0xfffffffc00f08947 */ /* 0x004fea000383ffff */
[----:B------:R-:W-:Y:S05]  /*b700*/  BRA `(.L_x_146) ;  /* 0xffffff6800247947 */ /* 0x000fea000383ffff */
.L_x_43:
[----:B---3--:R-:W-:-:S07]  /*b710*/  MOV R0, UR4 ;  /* 0x0000000400007c02 */ /* 0x008fce0008000f00 */
.L_x_147:
[----:B-1----:R1:W2:Y:S02]  /*b720*/  SYNCS.PHASECHK.TRANS64.TRYWAIT P0, [R0+URZ], R3 ;  /* 0x00000003000075a7 */ /* 0x0022a400080011ff */
[----:B--2---:R-:W-:Y:S05]  /*b730*/  @!P0 NANOSLEEP.SYNCS 0x989680 ;  /* 0x009896800000895d */ /* 0x004fea0003900000 */
[----:B------:R-:W2:Y:S02]  /*b740*/  @!P0 SYNCS.PHASECHK.TRANS64 P0, [R0+URZ], R3 ;  /* 0x00000003000085a7 */ /* 0x000ea400080010ff */
[----:B--2---:R-:W-:Y:S05]  /*b750*/  @!P0 BRA `(.L_x_147) ;  /* 0xfffffffc00f08947 */ /* 0x004fea000383ffff */
[----:B------:R-:W-:Y:S05]  /*b760*/  BRA `(.L_x_148) ;  /* 0xffffff6c00947947 */ /* 0x000fea000383ffff */
.L_x_44:
[----:B---3--:R-:W-:-:S07]  /*b770*/  MOV R0, UR4 ;  /* 0x0000000400007c02 */ /* 0x008fce0008000f00 */
.L_x_149:
[----:B-1----:R1:W2:Y:S02]  /*b780*/  SYNCS.PHASECHK.TRANS64.TRYWAIT P0, [R0+URZ], R3 ;  /* 0x00000003000075a7 */ /* 0x0022a400080011ff */
[----:B--2---:R-:W-:Y:S05]  /*b790*/  @!P0 NANOSLEEP.SYNCS 0x989680 ;  /* 0x009896800000895d */ /* 0x004fea0003900000 */
[----:B------:R-:W2:Y:S02]  /*b7a0*/  @!P0 SYNCS.PHASECHK.TRANS64 P0, [R0+URZ], R3 ;  /* 0x00000003000085a7 */ /* 0x000ea400080010ff */
[----:B--2---:R-:W-:Y:S05]  /*b7b0*/  @!P0 BRA `(.L_x_149) ;  /* 0xfffffffc00f08947 */ /* 0x004fea000383ffff */
[----:B------:R-:W-:Y:S05]  /*b7c0*/  BRA `(.L_x_150) ;  /* 0xffffff6c00a07947 */ /* 0x000fea000383ffff */
.L_x_47:
[----:B-1----:R1:W2:Y:S02]  /*b7d0*/  SYNCS.PHASECHK.TRANS64.TRYWAIT P0, [R0+URZ+0xc0], R5 ;  /* 0x0000c005000075a7 */ /* 0x0022a400080011ff */
[----:B--2---:R-:W-:Y:S05]  /*b7e0*/  @!P0 NANOSLEEP.SYNCS 0x989680 ;  /* 0x009896800000895d */ /* 0x004fea0003900000 */
[----:B------:R-:W2:Y:S02]  /*b7f0*/  @!P0 SYNCS.PHASECHK.TRANS64 P0, [R0+URZ+0xc0], R5 ;  /* 0x0000c005000085a7 */ /* 0x000ea400080010ff */
[----:B--2---:R-:W-:Y:S05]  /*b800*/  @!P0 BRA `(.L_x_47) ;  /* 0xfffffffc00f08947 */ /* 0x004fea000383ffff */
[----:B------:R-:W-:Y:S05]  /*b810*/  BRA `(.L_x_151) ;  /* 0xffffff7000007947 */ /* 0x000fea000383ffff */
.L_x_48:
[----:B------:R-:W-:-:S07]  /*b820*/  MOV R0, UR5 ;  /* 0x0000000500007c02 */ /* 0x000fce0008000f00 */
.L_x_152:
[----:B-1----:R1:W2:Y:S02]  /*b830*/  SYNCS.PHASECHK.TRANS64.TRYWAIT P0, [R0+URZ+0x90], R7 ;  /* 0x00009007000075a7 */ /* 0x0022a400080011ff */
[----:B--2---:R-:W-:Y:S05]  /*b840*/  @!P0 NANOSLEEP.SYNCS 0x989680 ;  /* 0x009896800000895d */ /* 0x004fea0003900000 */
[----:B------:R-:W2:Y:S02]  /*b850*/  @!P0 SYNCS.PHASECHK.TRANS64 P0, [R0+URZ+0x90], R7 ;  /* 0x00009007000085a7 */ /* 0x000ea400080010ff */
[----:B--2---:R-:W-:Y:S05]  /*b860*/  @!P0 BRA `(.L_x_152) ;  /* 0xfffffffc00f08947 */ /* 0x004fea000383ffff */
[----:B------:R-:W-:Y:S05]  /*b870*/  BRA `(.L_x_153) ;  /* 0xffffff7000107947 */ /* 0x000fea000383ffff */
.L_x_49:
[----:B-1----:R1:W2:Y:S02]  /*b880*/  SYNCS.PHASECHK.TRANS64.TRYWAIT P1, [R0+URZ+0x80], R5 ;  /* 0x00008005000075a7 */ /* 0x0022a400080211ff */
[----:B--2---:R-:W-:Y:S05]  /*b890*/  @!P1 NANOSLEEP.SYNCS 0x989680 ;  /* 0x009896800000995d */ /* 0x004fea0003900000 */
[----:B------:R-:W2:Y:S02]  /*b8a0*/  @!P1 SYNCS.PHASECHK.TRANS64 P1, [R0+URZ+0x80], R5 ;  /* 0x00008005000095a7 */ /* 0x000ea400080210ff */
[----:B--2---:R-:W-:Y:S05]  /*b8b0*/  @!P1 BRA `(.L_x_49) ;  /* 0xfffffffc00f09947 */ /* 0x004fea000383ffff */
[----:B------:R-:W-:Y:S05]  /*b8c0*/  BRA `(.L_x_154) ;  /* 0xffffff7000407947 */ /* 0x000fea000383ffff */
.L_x_52:
[----:B------:R-:W-:-:S07]  /*b8d0*/  MOV R0, UR5 ;  /* 0x0000000500007c02 */ /* 0x000fce0008000f00 */
.L_x_155:
[----:B-1----:R1:W2:Y:S02]  /*b8e0*/  SYNCS.PHASECHK.TRANS64.TRYWAIT P0, [R0+URZ+0x90], R3 ;  /* 0x00009003000075a7 */ /* 0x0022a400080011ff */
[----:B--2---:R-:W-:Y:S05]  /*b8f0*/  @!P0 NANOSLEEP.SYNCS 0x989680 ;  /* 0x009896800000895d */ /* 0x004fea0003900000 */
[----:B------:R-:W2:Y:S02]  /*b900*/  @!P0 SYNCS.PHASECHK.TRANS64 P0, [R0+URZ+0x90], R3 ;  /* 0x00009003000085a7 */ /* 0x000ea400080010ff */
[----:B--2---:R-:W-:Y:S05]  /*b910*/  @!P0 BRA `(.L_x_155) ;  /* 0xfffffffc00f08947 */ /* 0x004fea000383ffff */
[----:B------:R-:W-:Y:S05]  /*b920*/  BRA `(.L_x_51) ;  /* 0xffffff7000947947 */ /* 0x000fea000383ffff */
.L_x_61:
[----:B-1----:R-:W-:-:S04]  /*b930*/  MOV R4, UR6 ;  /* 0x0000000600047c02 */ /* 0x002fc80008000f00 */
[----:B------:R1:W2:Y:S03]  /*b940*/  SYNCS.PHASECHK.TRANS64.TRYWAIT P0, [R4+URZ+0x8], R5 ;  /* 0x00000805040075a7 */ /* 0x0002a600080011ff */
[----:B--2---:R-:W-:Y:S05]  /*b950*/  @!P0 NANOSLEEP.SYNCS 0x989680 ;  /* 0x009896800000895d */ /* 0x004fea0003900000 */
[----:B------:R-:W2:Y:S02]  /*b960*/  @!P0 SYNCS.PHASECHK.TRANS64 P0, [R4+URZ+0x8], R5 ;  /* 0x00000805040085a7 */ /* 0x000ea400080010ff */
[----:B--2---:R-:W-:Y:S05]  /*b970*/  @!P0 BRA `(.L_x_61) ;  /* 0xfffffffc00ec8947 */ /* 0x004fea000383ffff */
[----:B------:R-:W-:Y:S05]  /*b980*/  BRA `(.L_x_60) ;  /* 0xffffff7400487947 */ /* 0x000fea000383ffff */
.L_x_63:
[----:B------:R-:W-:Y:S01]  /*b990*/  BSSY B0, `(.L_x_156) ;  /* 0x0000006000007945 */ /* 0x000fe20003800000 */
[----:B------:R-:W-:-:S07]  /*b9a0*/  MOV R15, 0xffffffff ;  /* 0xffffffff000f7802 */ /* 0x000fce0000000f00 */
[----:B-1---5:R-:W-:Y:S05]  /*b9b0*/  WARPSYNC.COLLECTIVE R15, `(.L_x_157) ;  /* 0x000000000f0c7348 */ /* 0x022fea0003c00000 */
[----:B------:R-:W-:Y:S02]  /*b9c0*/  ELECT P6, UR79, PT ;  /* 0x00000000004f782f */ /* 0x000fe400038c0000 */
[----:B------:R-:W-:Y:S01]  /*b9d0*/  MOV R14, UR79 ;  /* 0x0000004f000e7c02 */ /* 0x000fe20008000f00 */
[----:B-1---5:R-:W-:Y:S10]  /*b9e0*/  ENDCOLLECTIVE ;  /* 0x000000000000791b */ /* 0x022ff40003800000 */
.L_x_157:
[----:B------:R-:W-:Y:S05]  /*b9f0*/  BSYNC B0 ;  /* 0x0000000000007941 */ /* 0x000fea0003800000 */
.L_x_156:
[----:B------:R-:W-:Y:S05]  /*ba00*/  BRA `(.L_x_158) ;  /* 0xffffff7400787947 */ /* 0x000fea000383ffff */
.L_x_65:
[----:B-1----:R-:W-:-:S04]  /*ba10*/  MOV R2, UR6 ;  /* 0x0000000600027c02 */ /* 0x002fc80008000f00 */
[----:B------:R1:W2:Y:S03]  /*ba20*/  SYNCS.PHASECHK.TRANS64.TRYWAIT P0, [R2+URZ+0x8], R3 ;  /* 0x00000803020075a7 */ /* 0x0002a600080011ff */
[----:B--2---:R-:W-:Y:S05]  /*ba30*/  @!P0 NANOSLEEP.SYNCS 0x989680 ;  /* 0x009896800000895d */ /* 0x004fea0003900000 */
[----:B------:R-:W2:Y:S02]  /*ba40*/  @!P0 SYNCS.PHASECHK.TRANS64 P0, [R2+URZ+0x8], R3 ;  /* 0x00000803020085a7 */ /* 0x000ea400080010ff */
[----:B--2---:R-:W-:Y:S05]  /*ba50*/  @!P0 BRA `(.L_x_65) ;  /* 0xfffffffc00ec8947 */ /* 0x004fea000383ffff */
[----:B------:R-:W-:Y:S05]  /*ba60*/  BRA `(.L_x_64) ;  /* 0xffffff74007c7947 */ /* 0x000fea000383ffff */
.L_x_66:
[----:B-1----:R1:W2:Y:S02]  /*ba70*/  SYNCS.PHASECHK.TRANS64.TRYWAIT P0, [R0+URZ+0x80], R5 ;  /* 0x00008005000075a7 */ /* 0x0022a400080011ff */
[----:B--2---:R-:W-:Y:S05]  /*ba80*/  @!P0 NANOSLEEP.SYNCS 0x989680 ;  /* 0x009896800000895d */ /* 0x004fea0003900000 */
[----:B------:R-:W2:Y:S02]  /*ba90*/  @!P0 SYNCS.PHASECHK.TRANS64 P0, [R0+URZ+0x80], R5 ;  /* 0x00008005000085a7 */ /* 0x000ea400080010ff */
[----:B--2---:R-:W-:Y:S05]  /*baa0*/  @!P0 BRA `(.L_x_66) ;  /* 0xfffffffc00f08947 */ /* 0x004fea000383ffff */
[----:B------:R-:W-:Y:S05]  /*bab0*/  BRA `(.L_x_159) ;  /* 0xffffff7800587947 */ /* 0x000fea000383ffff */
.L_x_68:
[----:B------:R-:W-:-:S07]  /*bac0*/  MOV R0, UR10 ;  /* 0x0000000a00007c02 */ /* 0x000fce0008000f00 */
.L_x_160:
[----:B-1----:R1:W2:Y:S02]  /*bad0*/  SYNCS.PHASECHK.TRANS64.TRYWAIT P0, [R0+URZ+0xb0], R5 ;  /* 0x0000b005000075a7 */ /* 0x0022a400080011ff */
[----:B--2---:R-:W-:Y:S05]  /*bae0*/  @!P0 NANOSLEEP.SYNCS 0x989680 ;  /* 0x009896800000895d */ /* 0x004fea0003900000 */
[----:B------:R-:W2:Y:S02]  /*baf0*/  @!P0 SYNCS.PHASECHK.TRANS64 P0, [R0+URZ+0xb0], R5 ;  /* 0x0000b005000085a7 */ /* 0x000ea400080010ff */
[----:B--2---:R-:W-:Y:S05]  /*bb00*/  @!P0 BRA `(.L_x_160) ;  /* 0xfffffffc00f08947 */ /* 0x004fea000383ffff */
[----:B------:R-:W-:Y:S05]  /*bb10*/  BRA `(.L_x_161) ;  /* 0xffffff7800a47947 */ /* 0x000fea000383ffff */
.L_x_71:
[----:B------:R-:W-:Y:S07]  /*bb20*/  MOV R0, UR9 ;  /* 0x0000000900007c02 */ /* 0x000fee0008000f00 */
.L_x_162:
[----:B-1----:R1:W2:Y:S02]  /*bb30*/  SYNCS.PHASECHK.TRANS64.TRYWAIT P0, [R0+URZ], R5 ;  /* 0x00000005000075a7 */ /* 0x0022a400080011ff */
[----:B--2---:R-:W-:Y:S05]  /*bb40*/  @!P0 NANOSLEEP.SYNCS 0x989680 ;  /* 0x009896800000895d */ /* 0x004fea0003900000 */
[----:B------:R-:W2:Y:S02]  /*bb50*/  @!P0 SYNCS.PHASECHK.TRANS64 P0, [R0+URZ], R5 ;  /* 0x00000005000085a7 */ /* 0x000ea400080010ff */
[----:B--2---:R-:W-:Y:S05]  /*bb60*/  @!P0 BRA `(.L_x_162) ;  /* 0xfffffffc00f08947 */ /* 0x004fea000383ffff */
[----:B------:R-:W-:Y:S05]  /*bb70*/  BRA `(.L_x_70) ;  /* 0xffffff7800b87947 */ /* 0x000fea000383ffff */
.L_x_75:
[----:B-1----:R-:W-:-:S07]  /*bb80*/  MOV R0, UR5 ;  /* 0x0000000500007c02 */ /* 0x002fce0008000f00 */
.L_x_163:
[----:B-1----:R1:W2:Y:S02]  /*bb90*/  SYNCS.PHASECHK.TRANS64.TRYWAIT P0, [R0+URZ], R3 ;  /* 0x00000003000075a7 */ /* 0x0022a400080011ff */
[----:B--2---:R-:W-:Y:S05]  /*bba0*/  @!P0 NANOSLEEP.SYNCS 0x989680 ;  /* 0x009896800000895d */ /* 0x004fea0003900000 */
[----:B------:R-:W2:Y:S02]  /*bbb0*/  @!P0 SYNCS.PHASECHK.TRANS64 P0, [R0+URZ], R3 ;  /* 0x00000003000085a7 */ /* 0x000ea400080010ff */
[----:B--2---:R-:W-:Y:S05]  /*bbc0*/  @!P0 BRA `(.L_x_163) ;  /* 0xfffffffc00f08947 */ /* 0x004fea000383ffff */
[----:B------:R-:W-:Y:S05]  /*bbd0*/  BRA `(.L_x_164) ;  /* 0xffffff7c00847947 */ /* 0x000fea000383ffff */
.L_x_78:
[----:B------:R-:W-:-:S07]  /*bbe0*/  MOV R0, UR8 ;  /* 0x0000000800007c02 */ /* 0x000fce0008000f00 */
.L_x_165:
[----:B-1----:R1:W2:Y:S02]  /*bbf0*/  SYNCS.PHASECHK.TRANS64.TRYWAIT P1, [R0+URZ+0xe0], R3 ;  /* 0x0000e003000075a7 */ /* 0x0022a400080211ff */
[----:B--2---:R-:W-:Y:S05]  /*bc00*/  @!P1 NANOSLEEP.SYNCS 0x989680 ;  /* 0x009896800000995d */ /* 0x004fea0003900000 */
[----:B------:R-:W2:Y:S02]  /*bc10*/  @!P1 SYNCS.PHASECHK.TRANS64 P1, [R0+URZ+0xe0], R3 ;  /* 0x0000e003000095a7 */ /* 0x000ea400080210ff */
[----:B--2---:R-:W-:Y:S05]  /*bc20*/  @!P1 BRA `(.L_x_165) ;  /* 0xfffffffc00f09947 */ /* 0x004fea000383ffff */
[----:B------:R-:W-:Y:S05]  /*bc30*/  BRA `(.L_x_166) ;  /* 0xffffff7c00d07947 */ /* 0x000fea000383ffff */
.L_x_83:
[----:B--2---:R2:W4:Y:S02]  /*bc40*/  SYNCS.PHASECHK.TRANS64.TRYWAIT P0, [R0+URZ+0x80], R3 ;  /* 0x00008003000075a7 */ /* 0x00452400080011ff */
[----:B----4-:R-:W-:Y:S05]  /*bc50*/  @!P0 NANOSLEEP.SYNCS 0x989680 ;  /* 0x009896800000895d */ /* 0x010fea0003900000 */
[----:B------:R-:W4:Y:S02]  /*bc60*/  @!P0 SYNCS.PHASECHK.TRANS64 P0, [R0+URZ+0x80], R3 ;  /* 0x00008003000085a7 */ /* 0x000f2400080010ff */
[----:B----4-:R-:W-:Y:S05]  /*bc70*/  @!P0 BRA `(.L_x_83) ;  /* 0xfffffffc00f08947 */ /* 0x010fea000383ffff */
[----:B------:R-:W-:Y:S05]  /*bc80*/  BRA `(.L_x_167) ;  /* 0xffffff8000e47947 */ /* 0x000fea000383ffff */
.L_x_86:
[----:B------:R-:W-:Y:S07]  /*bc90*/  MOV R0, UR7 ;  /* 0x0000000700007c02 */ /* 0x000fee0008000f00 */
.L_x_168:
[----:B--2---:R2:W4:Y:S02]  /*bca0*/  SYNCS.PHASECHK.TRANS64.TRYWAIT P0, [R0+URZ+0x78], R3 ;  /* 0x00007803000075a7 */ /* 0x00452400080011ff */
[----:B----4-:R-:W-:Y:S05]  /*bcb0*/  @!P0 NANOSLEEP.SYNCS 0x989680 ;  /* 0x009896800000895d */ /* 0x010fea0003900000 */
[----:B------:R-:W4:Y:S02]  /*bcc0*/  @!P0 SYNCS.PHASECHK.TRANS64 P0, [R0+URZ+0x78], R3 ;  /* 0x00007803000085a7 */ /* 0x000f2400080010ff */
[----:B----4-:R-:W-:Y:S05]  /*bcd0*/  @!P0 BRA `(.L_x_168) ;  /* 0xfffffffc00f08947 */ /* 0x010fea000383ffff */
[----:B------:R-:W-:Y:S05]  /*bce0*/  BRA `(.L_x_85) ;  /* 0xffffff8400c47947 */ /* 0x000fea000383ffff */
.L_x_89:
[----:B------:R-:W-:Y:S07]  /*bcf0*/  MOV R3, UR7 ;  /* 0x0000000700037c02 */ /* 0x000fee0008000f00 */
.L_x_169:
[----:B-1----:R1:W2:Y:S02]  /*bd00*/  SYNCS.PHASECHK.TRANS64.TRYWAIT P0, [R3+URZ+0x50], R12 ;  /* 0x0000500c030075a7 */ /* 0x0022a400080011ff */
[----:B--2---:R-:W-:Y:S05]  /*bd10*/  @!P0 NANOSLEEP.SYNCS 0x989680 ;  /* 0x009896800000895d */ /* 0x004fea0003900000 */
[----:B------:R-:W2:Y:S02]  /*bd20*/  @!P0 SYNCS.PHASECHK.TRANS64 P0, [R3+URZ+0x50], R12 ;  /* 0x0000500c030085a7 */ /* 0x000ea400080010ff */
[----:B--2---:R-:W-:Y:S05]  /*bd30*/  @!P0 BRA `(.L_x_169) ;  /* 0xfffffffc00f08947 */ /* 0x004fea000383ffff */
[----:B------:R-:W-:Y:S05]  /*bd40*/  BRA `(.L_x_170) ;  /* 0xffffff88003c7947 */ /* 0x000fea000383ffff */
.L_x_90:
[----:B-1----:R-:W-:Y:S07]  /*bd50*/  MOV R3, UR7 ;  /* 0x0000000700037c02 */ /* 0x002fee0008000f00 */
.L_x_171:
[----:B-1----:R1:W2:Y:S02]  /*bd60*/  SYNCS.PHASECHK.TRANS64.TRYWAIT P0, [R3+URZ+0x58], R12 ;  /* 0x0000580c030075a7 */ /* 0x0022a400080011ff */
[----:B--2---:R-:W-:Y:S05]  /*bd70*/  @!P0 NANOSLEEP.SYNCS 0x989680 ;  /* 0x009896800000895d */ /* 0x004fea0003900000 */
[----:B------:R-:W2:Y:S02]  /*bd80*/  @!P0 SYNCS.PHASECHK.TRANS64 P0, [R3+URZ+0x58], R12 ;  /* 0x0000580c030085a7 */ /* 0x000ea400080010ff */
[----:B--2---:R-:W-:Y:S05]  /*bd90*/  @!P0 BRA `(.L_x_171) ;  /* 0xfffffffc00f08947 */ /* 0x004fea000383ffff */
[----:B------:R-:W-:Y:S05]  /*bda0*/  BRA `(.L_x_172) ;  /* 0xffffff8800787947 */ /* 0x000fea000383ffff */
.L_x_91:
[----:B-1----:R-:W-:Y:S07]  /*bdb0*/  MOV R3, UR7 ;  /* 0x0000000700037c02 */ /* 0x002fee0008000f00 */
.L_x_173:
[----:B-1----:R1:W2:Y:S02]  /*bdc0*/  SYNCS.PHASECHK.TRANS64.TRYWAIT P0, [R3+URZ+0x60], R12 ;  /* 0x0000600c030075a7 */ /* 0x0022a400080011ff */
[----:B--2---:R-:W-:Y:S05]  /*bdd0*/  @!P0 NANOSLEEP.SYNCS 0x989680 ;  /* 0x009896800000895d */ /* 0x004fea0003900000 */
[----:B------:R-:W2:Y:S02]  /*bde0*/  @!P0 SYNCS.PHASECHK.TRANS64 P0, [R3+URZ+0x60], R12 ;  /* 0x0000600c030085a7 */ /* 0x000ea400080010ff */
[----:B--2---:R-:W-:Y:S05]  /*bdf0*/  @!P0 BRA `(.L_x_173) ;  /* 0xfffffffc00f08947 */ /* 0x004fea000383ffff */
[----:B------:R-:W-:Y:S05]  /*be00*/  BRA `(.L_x_174) ;  /* 0xffffff8800c07947 */ /* 0x000fea000383ffff */
.L_x_92:
[----:B------:R-:W-:Y:S07]  /*be10*/  MOV R3, UR7 ;  /* 0x0000000700037c02 */ /* 0x000fee0008000f00 */
.L_x_175:
[----:B-1----:R1:W2:Y:S02]  /*be20*/  SYNCS.PHASECHK.TRANS64.TRYWAIT P0, [R3+URZ+0x68], R12 ;  /* 0x0000680c030075a7 */ /* 0x0022a400080011ff */
[----:B--2---:R-:W-:Y:S05]  /*be30*/  @!P0 NANOSLEEP.SYNCS 0x989680 ;  /* 0x009896800000895d */ /* 0x004fea0003900000 */
[----:B------:R-:W2:Y:S02]  /*be40*/  @!P0 SYNCS.PHASECHK.TRANS64 P0, [R3+URZ+0x68], R12 ;  /* 0x0000680c030085a7 */ /* 0x000ea400080010ff */
[----:B--2---:R-:W-:Y:S05]  /*be50*/  @!P0 BRA `(.L_x_175) ;  /* 0xfffffffc00f08947 */ /* 0x004fea000383ffff */
[----:B------:R-:W-:Y:S05]  /*be60*/  BRA `(.L_x_176) ;  /* 0xffffff8c00487947 */ /* 0x000fea000383ffff */
.L_x_94:
[----:B------:R-:W-:-:S07]  /*be70*/  MOV R0, UR7 ;  /* 0x0000000700007c02 */ /* 0x000fce0008000f00 */
.L_x_177:
[----:B-1----:R1:W4:Y:S02]  /*be80*/  SYNCS.PHASECHK.TRANS64.TRYWAIT P0, [R0+URZ+0x50], R3 ;  /* 0x00005003000075a7 */ /* 0x00232400080011ff */
[----:B----4-:R-:W-:Y:S05]  /*be90*/  @!P0 NANOSLEEP.SYNCS 0x989680 ;  /* 0x009896800000895d */ /* 0x010fea0003900000 */
[----:B------:R-:W4:Y:S02]  /*bea0*/  @!P0 SYNCS.PHASECHK.TRANS64 P0, [R0+URZ+0x50], R3 ;  /* 0x00005003000085a7 */ /* 0x000f2400080010ff */
[----:B----4-:R-:W-:Y:S05]  /*beb0*/  @!P0 BRA `(.L_x_177) ;  /* 0xfffffffc00f08947 */ /* 0x010fea000383ffff */
[----:B------:R-:W-:Y:S05]  /*bec0*/  BRA `(.L_x_178) ;  /* 0xffffff8c00b87947 */ /* 0x000fea000383ffff */
.L_x_95:
[----:B-1----:R-:W-:-:S07]  /*bed0*/  MOV R0, UR7 ;  /* 0x0000000700007c02 */ /* 0x002fce0008000f00 */
.L_x_179:
[----:B-1----:R1:W4:Y:S02]  /*bee0*/  SYNCS.PHASECHK.TRANS64.TRYWAIT P0, [R0+URZ+0x58], R3 ;  /* 0x00005803000075a7 */ /* 0x00232400080011ff */
[----:B----4-:R-:W-:Y:S05]  /*bef0*/  @!P0 NANOSLEEP.SYNCS 0x989680 ;  /* 0x009896800000895d */ /* 0x010fea0003900000 */
[----:B------:R-:W4:Y:S02]  /*bf00*/  @!P0 SYNCS.PHASECHK.TRANS64 P0, [R0+URZ+0x58], R3 ;  /* 0x00005803000085a7 */ /* 0x000f2400080010ff */
[----:B----4-:R-:W-:Y:S05]  /*bf10*/  @!P0 BRA `(.L_x_179) ;  /* 0xfffffffc00f08947 */ /* 0x010fea000383ffff */
[----:B------:R-:W-:Y:S05]  /*bf20*/  BRA `(.L_x_180) ;  /* 0xffffff8c00a87947 */ /* 0x000fea000383ffff */
.L_x_96:
[----:B-1----:R-:W-:-:S07]  /*bf30*/  MOV R0, UR7 ;  /* 0x0000000700007c02 */ /* 0x002fce0008000f00 */
.L_x_181:
[----:B-1----:R1:W4:Y:S02]  /*bf40*/  SYNCS.PHASECHK.TRANS64.TRYWAIT P0, [R0+URZ+0x60], R3 ;  /* 0x00006003000075a7 */ /* 0x00232400080011ff */
[----:B----4-:R-:W-:Y:S05]  /*bf50*/  @!P0 NANOSLEEP.SYNCS 0x989680 ;  /* 0x009896800000895d */ /* 0x010fea0003900000 */
[----:B------:R-:W4:Y:S02]  /*bf60*/  @!P0 SYNCS.PHASECHK.TRANS64 P0, [R0+URZ+0x60], R3 ;  /* 0x00006003000085a7 */ /* 0x000f2400080010ff */
[----:B----4-:R-:W-:Y:S05]  /*bf70*/  @!P0 BRA `(.L_x_181) ;  /* 0xfffffffc00f08947 */ /* 0x010fea000383ffff */
[----:B------:R-:W-:Y:S05]  /*bf80*/  BRA `(.L_x_182) ;  /* 0xffffff8c00987947 */ /* 0x000fea000383ffff */
.L_x_98:
[----:B--2---:R2:W3:Y:S02]  /*bf90*/  SYNCS.PHASECHK.TRANS64.TRYWAIT P0, [R0+URZ+0x80], R3 ;  /* 0x00008003000075a7 */ /* 0x0044e400080011ff */
[----:B---3--:R-:W-:Y:S05]  /*bfa0*/  @!P0 NANOSLEEP.SYNCS 0x989680 ;  /* 0x009896800000895d */ /* 0x008fea0003900000 */
[----:B------:R-:W3:Y:S02]  /*bfb0*/  @!P0 SYNCS.PHASECHK.TRANS64 P0, [R0+URZ+0x80], R3 ;  /* 0x00008003000085a7 */ /* 0x000ee400080010ff */
[----:B---3--:R-:W-:Y:S05]  /*bfc0*/  @!P0 BRA `(.L_x_98) ;  /* 0xfffffffc00f08947 */ /* 0x008fea000383ffff */
[----:B------:R-:W-:Y:S05]  /*bfd0*/  BRA `(.L_x_183) ;  /* 0xffffff9000607947 */ /* 0x000fea000383ffff */
.L_x_109:
[----:B-1----:R1:W3:Y:S02]  /*bfe0*/  SYNCS.PHASECHK.TRANS64.TRYWAIT P1, [R3+URZ+0x30], R0 ;  /* 0x00003000030075a7 */ /* 0x0022e400080211ff */
[----:B---3--:R-:W-:Y:S05]  /*bff0*/  @!P1 NANOSLEEP.SYNCS 0x989680 ;  /* 0x009896800000995d */ /* 0x008fea0003900000 */
[----:B------:R-:W3:Y:S02]  /*c000*/  @!P1 SYNCS.PHASECHK.TRANS64 P1, [R3+URZ+0x30], R0 ;  /* 0x00003000030095a7 */ /* 0x000ee400080210ff */
[----:B---3--:R-:W-:Y:S05]  /*c010*/  @!P1 BRA `(.L_x_109) ;  /* 0xfffffffc00f09947 */ /* 0x008fea000383ffff */
[----:B------:R-:W-:Y:S05]  /*c020*/  BRA `(.L_x_108) ;  /* 0xffffff9c00847947 */ /* 0x000fea000383ffff */
.L_x_111:
[----:B-1----:R1:W4:Y:S02]  /*c030*/  SYNCS.PHASECHK.TRANS64.TRYWAIT P0, [R191+URZ+0xa0], R2 ;  /* 0x0000a002bf0075a7 */ /* 0x00232400080011ff */
[----:B----4-:R-:W-:Y:S05]  /*c040*/  @!P0 NANOSLEEP.SYNCS 0x989680 ;  /* 0x009896800000895d */ /* 0x010fea0003900000 */
[----:B------:R-:W4:Y:S02]  /*c050*/  @!P0 SYNCS.PHASECHK.TRANS64 P0, [R191+URZ+0xa0], R2 ;  /* 0x0000a002bf0085a7 */ /* 0x000f2400080010ff */
[----:B----4-:R-:W-:Y:S05]  /*c060*/  @!P0 BRA `(.L_x_111) ;  /* 0xfffffffc00f08947 */ /* 0x010fea000383ffff */
[----:B------:R-:W-:Y:S05]  /*c070*/  BRA `(.L_x_110) ;  /* 0xffffff9c00e07947 */ /* 0x000fea000383ffff */
.L_x_120:
[----:B--2---:R2:W3:Y:S02]  /*c080*/  SYNCS.PHASECHK.TRANS64.TRYWAIT P0, [R206+URZ+0x30], R3 ;  /* 0x00003003ce0075a7 */ /* 0x0044e400080011ff */
[----:B---3--:R-:W-:Y:S05]  /*c090*/  @!P0 NANOSLEEP.SYNCS 0x989680 ;  /* 0x009896800000895d */ /* 0x008fea0003900000 */
[----:B------:R-:W3:Y:S02]  /*c0a0*/  @!P0 SYNCS.PHASECHK.TRANS64 P0, [R206+URZ+0x30], R3 ;  /* 0x00003003ce0085a7 */ /* 0x000ee400080010ff */
[----:B---3--:R-:W-:Y:S05]  /*c0b0*/  @!P0 BRA `(.L_x_120) ;  /* 0xfffffffc00f08947 */ /* 0x008fea000383ffff */
[----:B------:R-:W-:Y:S05]  /*c0c0*/  BRA `(.L_x_119) ;  /* 0xffffffb000ec7947 */ /* 0x000fea000383ffff */
.L_x_129:
[----:B--2---:R2:W3:Y:S02]  /*c0d0*/  SYNCS.PHASECHK.TRANS64.TRYWAIT P0, [R0+URZ+0x30], R7 ;  /* 0x00003007000075a7 */ /* 0x0044e400080011ff */
[----:B---3--:R-:W-:Y:S05]  /*c0e0*/  @!P0 NANOSLEEP.SYNCS 0x989680 ;  /* 0x009896800000895d */ /* 0x008fea0003900000 */
[----:B------:R-:W3:Y:S02]  /*c0f0*/  @!P0 SYNCS.PHASECHK.TRANS64 P0, [R0+URZ+0x30], R7 ;  /* 0x00003007000085a7 */ /* 0x000ee400080010ff */
[----:B---3--:R-:W-:Y:S05]  /*c100*/  @!P0 BRA `(.L_x_129) ;  /* 0xfffffffc00f08947 */ /* 0x008fea000383ffff */
[----:B------:R-:W-:Y:S05]  /*c110*/  BRA `(.L_x_128) ;  /* 0xffffffc800447947 */ /* 0x000fea000383ffff */
.L_x_138:
[----:B--2---:R2:W3:Y:S02]  /*c120*/  SYNCS.PHASECHK.TRANS64.TRYWAIT P0, [R0+URZ+0x30], R3 ;  /* 0x00003003000075a7 */ /* 0x0044e400080011ff */
[----:B---3--:R-:W-:Y:S05]  /*c130*/  @!P0 NANOSLEEP.SYNCS 0x989680 ;  /* 0x009896800000895d */ /* 0x008fea0003900000 */
[----:B------:R-:W3:Y:S02]  /*c140*/  @!P0 SYNCS.PHASECHK.TRANS64 P0, [R0+URZ+0x30], R3 ;  /* 0x00003003000085a7 */ /* 0x000ee400080010ff */
[----:B---3--:R-:W-:Y:S05]  /*c150*/  @!P0 BRA `(.L_x_138) ;  /* 0xfffffffc00f08947 */ /* 0x008fea000383ffff */
[----:B------:R-:W-:Y:S05]  /*c160*/  BRA `(.L_x_137) ;  /* 0xffffffdc00a87947 */ /* 0x000fea000383ffff */
        .weak           $__internal_0_$__cuda_sm10x_tcgen05_guardrail_trap_col_being_dealloced_not_returned_by_alloc
        .type           $__internal_0_$__cuda_sm10x_tcgen05_guardrail_trap_col_being_dealloced_not_returned_by_alloc,@function
        .size           $__internal_0_$__cuda_sm10x_tcgen05_guardrail_trap_col_being_dealloced_not_returned_by_alloc,($__internal_1_$__cuda_sm10x_tcgen05_guardrail_trap_phase_invalid_during_alloc - $__internal_0_$__cuda_sm10x_tcgen05_guardrail_trap_col_being_dealloced_not_returned_by_alloc)
$__internal_0_$__cuda_sm10x_tcgen05_guardrail_trap_col_being_dealloced_not_returned_by_alloc:
[----:B------:R-:W-:Y:S05]  /*c170*/  BPT.TRAP 0x1 ;  /* 0x000000040000795c */ /* 0x000fea0000300000 */
[----:B------:R-:W-:-:S04]  /*c180*/  HFMA2 R3, -RZ, RZ, 0, 0 ;  /* 0x00000000ff037431 */ /* 0x000fc800000001ff */
[----:B------:R-:W-:Y:S05]  /*c190*/  RET.REL.NODEC R2 `(_ZN7cutlass13device_kernelINS_4gemm6kernel13GemmUniversalIN4cute5tupleIJiiiiEEENS1_10collective13CollectiveMmaINS1_35MainloopSm100TmaUmmaWarpSpecializedILi3ELi2ELi2ENS5_IJNS4_1CILi2EEENSA_ILi1EEESC_EEEEENS5_IJNSA_ILi256EEESF_NSA_ILi64EEEEEENS_12float_e5m2_tENS5_IJlSC_lEEESI_SJ_NS4_8TiledMMAINS4_8MMA_AtomIJNS4_10MMA_TraitsINS4_25SM100_MMA_F8F6F4_2x1SM_SSEJSI_SI_fSF_SF_NS4_17integral_constantINS4_4UMMA5MajorELSQ_0EEESR_NSO_INSP_7ScaleInELSS_0EEEST_EEEEEENS4_6LayoutINS5_IJSC_SC_SC_EEENS5_IJNSA_ILi0EEESY_SY_EEEEENS5_IJNS4_10UnderscoreES11_S11_EEEEENS4_18SM100_TMA_2SM_LOADENS4_14ComposedLayoutINS4_7SwizzleILi2ELi4ELi3EEENS4_18smem_ptr_flag_bitsILi8EEENSW_INS5_IJNSA_ILi8EEESG_EEENS5_IJSG_SC_EEEEEEEvNS4_8identityES14_S1E_vS1F_EENS_8epilogue10collective18CollectiveEpilogueINS1H_23Sm100TmaWarpSpecializedILi4ELi2ELi64ELb0ELb0EEEJNS5_IJNSA_ILi128EEESF_SG_EEENS5_IJNSW_IS1M_SC_EENSW_ISG_SC_EEEEESI_SJ_SI_SJ_NS1H_6fusion15FusionCallbacksIS1L_NS1R_17LinearCombinationISI_fSI_fLNS_15FloatRoundStyleE2EEES1N_S1Q_JEEENS4_5SM1004TMEM4LOAD26SM100_TMEM_LOAD_32dp32b64xENS4_13SM90_TMA_LOADES1E_NS4_39AutoVectorizingCopyWithAssumedAlignmentILi128EEENS4_14SM90_TMA_STOREES1E_S23_S23_EEEvvEEEEvNT_6ParamsE) ;  /* 0xffffff3c02987950 */ /* 0x000fea0003c3ffff */
        .weak           $__internal_1_$__cuda_sm10x_tcgen05_guardrail_trap_phase_invalid_during_alloc
        .type           $__internal_1_$__cuda_sm10x_tcgen05_guardrail_trap_phase_invalid_during_alloc,@function
        .size           $__internal_1_$__cuda_sm10x_tcgen05_guardrail_trap_phase_invalid_during_alloc,($__internal_2_$__cuda_sm10x_tcgen05_guardrail_trap_unallocated_columns_being_dealloced - $__internal_1_$__cuda_sm10x_tcgen05_guardrail_trap_phase_invalid_during_alloc)
$__internal_1_$__cuda_sm10x_tcgen05_guardrail_trap_phase_invalid_during_alloc:
[----:B------:R-:W-:Y:S05]  /*c1a0*/  BPT.TRAP 0x1 ;  /* 0x000000040000795c */ /* 0x000fea0000300000 */
[----:B------:R-:W-:-:S04]  /*c1b0*/  MOV R3, 0x0 ;  /* 0x0000000000037802 */ /* 0x000fc80000000f00 */
[----:B------:R-:W-:Y:S05]  /*c1c0*/  RET.REL.NODEC R2 `(_ZN7cutlass13device_kernelINS_4gemm6kernel13GemmUniversalIN4cute5tupleIJiiiiEEENS1_10collective13CollectiveMmaINS1_35MainloopSm100TmaUmmaWarpSpecializedILi3ELi2ELi2ENS5_IJNS4_1CILi2EEENSA_ILi1EEESC_EEEEENS5_IJNSA_ILi256EEESF_NSA_ILi64EEEEEENS_12float_e5m2_tENS5_IJlSC_lEEESI_SJ_NS4_8TiledMMAINS4_8MMA_AtomIJNS4_10MMA_TraitsINS4_25SM100_MMA_F8F6F4_2x1SM_SSEJSI_SI_fSF_SF_NS4_17integral_constantINS4_4UMMA5MajorELSQ_0EEESR_NSO_INSP_7ScaleInELSS_0EEEST_EEEEEENS4_6LayoutINS5_IJSC_SC_SC_EEENS5_IJNSA_ILi0EEESY_SY_EEEEENS5_IJNS4_10UnderscoreES11_S11_EEEEENS4_18SM100_TMA_2SM_LOADENS4_14ComposedLayoutINS4_7SwizzleILi2ELi4ELi3EEENS4_18smem_ptr_flag_bitsILi8EEENSW_INS5_IJNSA_ILi8EEESG_EEENS5_IJSG_SC_EEEEEEEvNS4_8identityES14_S1E_vS1F_EENS_8epilogue10collective18CollectiveEpilogueINS1H_23Sm100TmaWarpSpecializedILi4ELi2ELi64ELb0ELb0EEEJNS5_IJNSA_ILi128EEESF_SG_EEENS5_IJNSW_IS1M_SC_EENSW_ISG_SC_EEEEESI_SJ_SI_SJ_NS1H_6fusion15FusionCallbacksIS1L_NS1R_17LinearCombinationISI_fSI_fLNS_15FloatRoundStyleE2EEES1N_S1Q_JEEENS4_5SM1004TMEM4LOAD26SM100_TMEM_LOAD_32dp32b64xENS4_13SM90_TMA_LOADES1E_NS4_39AutoVectorizingCopyWithAssumedAlignmentILi128EEENS4_14SM90_TMA_STOREES1E_S23_S23_EEEvvEEEEvNT_6ParamsE) ;  /* 0xffffff3c028c7950 */ /* 0x000fea0003c3ffff */
        .weak           $__internal_2_$__cuda_sm10x_tcgen05_guardrail_trap_unallocated_columns_being_dealloced
        .type           $__internal_2_$__cuda_sm10x_tcgen05_guardrail_trap_unallocated_columns_being_dealloced,@function
        .size           $__internal_2_$__cuda_sm10x_tcgen05_guardrail_trap_unallocated_columns_being_dealloced,(.L_x_185 - $__internal_2_$__cuda_sm10x_tcgen05_guardrail_trap_unallocated_columns_being_dealloced)
$__internal_2_$__cuda_sm10x_tcgen05_guardrail_trap_unallocated_columns_being_dealloced:
[----:B------:R-:W-:Y:S05]  /*c1d0*/  BPT.TRAP 0x1 ;  /* 0x000000040000795c */ /* 0x000fea0000300000 */
[----:B------:R-:W-:-:S04]  /*c1e0*/  HFMA2 R3, -RZ, RZ, 0, 0 ;  /* 0x00000000ff037431 */ /* 0x000fc800000001ff */
[----:B------:R-:W-:Y:S05]  /*c1f0*/  RET.REL.NODEC R2 `(_ZN7cutlass13device_kernelINS_4gemm6kernel13GemmUniversalIN4cute5tupleIJiiiiEEENS1_10collective13CollectiveMmaINS1_35MainloopSm100TmaUmmaWarpSpecializedILi3ELi2ELi2ENS5_IJNS4_1CILi2EEENSA_ILi1EEESC_EEEEENS5_IJNSA_ILi256EEESF_NSA_ILi64EEEEEENS_12float_e5m2_tENS5_IJlSC_lEEESI_SJ_NS4_8TiledMMAINS4_8MMA_AtomIJNS4_10MMA_TraitsINS4_25SM100_MMA_F8F6F4_2x1SM_SSEJSI_SI_fSF_SF_NS4_17integral_constantINS4_4UMMA5MajorELSQ_0EEESR_NSO_INSP_7ScaleInELSS_0EEEST_EEEEEENS4_6LayoutINS5_IJSC_SC_SC_EEENS5_IJNSA_ILi0EEESY_SY_EEEEENS5_IJNS4_10UnderscoreES11_S11_EEEEENS4_18SM100_TMA_2SM_LOADENS4_14ComposedLayoutINS4_7SwizzleILi2ELi4ELi3EEENS4_18smem_ptr_flag_bitsILi8EEENSW_INS5_IJNSA_ILi8EEESG_EEENS5_IJSG_SC_EEEEEEEvNS4_8identityES14_S1E_vS1F_EENS_8epilogue10collective18CollectiveEpilogueINS1H_23Sm100TmaWarpSpecializedILi4ELi2ELi64ELb0ELb0EEEJNS5_IJNSA_ILi128EEESF_SG_EEENS5_IJNSW_IS1M_SC_EENSW_ISG_SC_EEEEESI_SJ_SI_SJ_NS1H_6fusion15FusionCallbacksIS1L_NS1R_17LinearCombinationISI_fSI_fLNS_15FloatRoundStyleE2EEES1N_S1Q_JEEENS4_5SM1004TMEM4LOAD26SM100_TMEM_LOAD_32dp32b64xENS4_13SM90_TMA_LOADES1E_NS4_39AutoVectorizingCopyWithAssumedAlignmentILi128EEENS4_14SM90_TMA_STOREES1E_S23_S23_EEEvvEEEEvNT_6ParamsE) ;  /* 0xffffff3c02807950 */ /* 0x000fea0003c3ffff */
.L_x_184:
[----:B------:R-:W-:-:S00]  /*c200*/  BRA `(.L_x_184) ;  /* 0xfffffffc00fc7947 */ /* 0x000fc0000383ffff */
[----:B------:R-:W-:-:S00]  /*c210*/  NOP ;  /* 0x0000000000007918 */ /* 0x000fc00000000000 */
        /* <DEDUP_REMOVED lines=14> */
.L_x_185:


//--------------------- .nv.global.init           --------------------------
	.section	.nv.global.init,"aw",@progbits
.nv.global.init:
	.type		$str$27,@object
	.size		$str$27,($str$28 - $str$27)
$str$27:
        /*0000*/ 	.byte	0x28, 0x61, 0x64, 0x64, 0x72, 0x65, 0x73, 0x73, 0x20, 0x26, 0x20, 0x6d, 0x61, 0x73, 0x6b, 0x29
        /*0010*/ 	.byte	0x20, 0x3d, 0x3d, 0x20, 0x30, 0x00
	.type		$str$28,@object
	.size		$str$28,($str$26 - $str$28)
$str$28:
        /*0016*/ 	.byte	0x2f, 0x74, 0x6d, 0x70, 0x2f, 0x63, 0x75, 0x74, 0x6c, 0x61, 0x73, 0x73, 0x5f, 0x73, 0x77, 0x65
        /*0026*/ 	.byte	0x65, 0x70, 0x5f, 0x73, 0x72, 0x63, 0x2f, 0x69, 0x6e, 0x63, 0x6c, 0x75, 0x64, 0x65, 0x2f, 0x63
        /*0036*/ 	.byte	0x75, 0x74, 0x65, 0x2f, 0x70, 0x6f, 0x69, 0x6e, 0x74, 0x65, 0x72, 0x5f, 0x66, 0x6c, 0x61, 0x67
        /*0046*/ 	.byte	0x67, 0x65, 0x64, 0x2e, 0x68, 0x70, 0x70, 0x00
	.type		$str$26,@object
	.size		$str$26,($str$25 - $str$26)
$str$26:
        /*004e*/ 	.byte	0x2f, 0x74, 0x6d, 0x70, 0x2f, 0x63, 0x75, 0x74, 0x6c, 0x61, 0x73, 0x73, 0x5f, 0x73, 0x77, 0x65
        /*005e*/ 	.byte	0x65, 0x70, 0x5f, 0x73, 0x72, 0x63, 0x2f, 0x69, 0x6e, 0x63, 0x6c, 0x75, 0x64, 0x65, 0x2f, 0x63
        /*006e*/ 	.byte	0x75, 0x74, 0x65, 0x2f, 0x61, 0x74, 0x6f, 0x6d, 0x2f, 0x63, 0x6f, 0x70, 0x79, 0x5f, 0x74, 0x72
        /*007e*/ 	.byte	0x61, 0x69, 0x74, 0x73, 0x5f, 0x73, 0x6d, 0x31, 0x30, 0x30, 0x2e, 0x68, 0x70, 0x70, 0x00
	.type		$str$25,@object
	.size		$str$25,(__unnamed_1 - $str$25)
$str$25:
        /*008d*/ 	.byte	0x28, 0x28, 0x75, 0x69, 0x6e, 0x74, 0x33, 0x32, 0x5f, 0x74, 0x28, 0x74, 0x68, 0x72, 0x65, 0x61
        /*009d*/ 	.byte	0x64, 0x49, 0x64, 0x78, 0x2e, 0x78, 0x29, 0x20, 0x2f, 0x20, 0x33, 0x32, 0x29, 0x20, 0x25, 0x20
        /*00ad*/ 	.byte	0x34, 0x29, 0x20, 0x3d, 0x3d, 0x20, 0x28, 0x28, 0x28, 0x74, 0x6d, 0x65, 0x6d, 0x5f, 0x61, 0x64
        /*00bd*/ 	.byte	0x64, 0x72, 0x20, 0x3e, 0x3e, 0x20, 0x31, 0x36, 0x29, 0x20, 0x2f, 0x20, 0x33, 0x32, 0x29, 0x20
        /*00cd*/ 	.byte	0x25, 0x20, 0x34, 0x29, 0x00
	.type		__unnamed_1,@object
	.size		__unnamed_1,(__unnamed_2 - __unnamed_1)
__unnamed_1:
        /*00d2*/ 	.byte	0x61, 0x75, 0x74, 0x6f, 0x20, 0x63, 0x75, 0x74, 0x65, 0x3a, 0x3a, 0x61, 0x73, 0x5f, 0x70, 0x6f
        /* <DEDUP_REMOVED lines=24> */
        /*0262*/ 	.byte	0x43, 0x3c, 0x38, 0x31, 0x39, 0x32, 0x3e, 0x3e, 0x3e, 0x3e, 0x5d, 0x00
	.type		__unnamed_2,@object
	.size		__unnamed_2,(__unnamed_3 - __unnamed_2)
__unnamed_2:
        /* <DEDUP_REMOVED lines=26> */
	.type		__unnamed_3,@object
	.size		__unnamed_3,(.L_3 - __unnamed_3)
__unnamed_3:
        /* <DEDUP_REMOVED lines=42> */
        /*06aa*/ 	.byte	0x3e, 0x3e, 0x3e, 0x3e, 0x5d, 0x00
.L_3:


//--------------------- .nv.shared._ZN7cutlass13device_kernelINS_4gemm6kernel13GemmUniversalIN4cute5tupleIJiiiiEEENS1_10collective13CollectiveMmaINS1_35MainloopSm100TmaUmmaWarpSpecializedILi3ELi2ELi2ENS5_IJNS4_1CILi2EEENSA_ILi1EEESC_EEEEENS5_IJNSA_ILi256EEESF_NSA_ILi64EEEEEENS_12float_e5m2_tENS5_IJlSC_lEEESI_SJ_NS4_8TiledMMAINS4_8MMA_AtomIJNS4_10MMA_TraitsINS4_25SM100_MMA_F8F6F4_2x1SM_SSEJSI_SI_fSF_SF_NS4_17integral_constantINS4_4UMMA5MajorELSQ_0EEESR_NSO_INSP_7ScaleInELSS_0EEEST_EEEEEENS4_6LayoutINS5_IJSC_SC_SC_EEENS5_IJNSA_ILi0EEESY_SY_EEEEENS5_IJNS4_10UnderscoreES11_S11_EEEEENS4_18SM100_TMA_2SM_LOADENS4_14ComposedLayoutINS4_7SwizzleILi2ELi4ELi3EEENS4_18smem_ptr_flag_bitsILi8EEENSW_INS5_IJNSA_ILi8EEESG_EEENS5_IJSG_SC_EEEEEEEvNS4_8identityES14_S1E_vS1F_EENS_8epilogue10collective18CollectiveEpilogueINS1H_23Sm100TmaWarpSpecializedILi4ELi2ELi64ELb0ELb0EEEJNS5_IJNSA_ILi128EEESF_SG_EEENS5_IJNSW_IS1M_SC_EENSW_ISG_SC_EEEEESI_SJ_SI_SJ_NS1H_6fusion15FusionCallbacksIS1L_NS1R_17LinearCombinationISI_fSI_fLNS_15FloatRoundStyleE2EEES1N_S1Q_JEEENS4_5SM1004TMEM4LOAD26SM100_TMEM_LOAD_32dp32b64xENS4_13SM90_TMA_LOADES1E_NS4_39AutoVectorizingCopyWithAssumedAlignmentILi128EEENS4_14SM90_TMA_STOREES1E_S23_S23_EEEvvEEEEvNT_6ParamsE --------------------------
	.section	.nv.shared._ZN7cutlass13device_kernelINS_4gemm6kernel13GemmUniversalIN4cute5tupleIJiiiiEEENS1_10collective13CollectiveMmaINS1_35MainloopSm100TmaUmmaWarpSpecializedILi3ELi2ELi2ENS5_IJNS4_1CILi2EEENSA_ILi1EEESC_EEEEENS5_IJNSA_ILi256EEESF_NSA_ILi64EEEEEENS_12float_e5m2_tENS5_IJlSC_lEEESI_SJ_NS4_8TiledMMAINS4_8MMA_AtomIJNS4_10MMA_TraitsINS4_25SM100_MMA_F8F6F4_2x1SM_SSEJSI_SI_fSF_SF_NS4_17integral_constantINS4_4UMMA5MajorELSQ_0EEESR_NSO_INSP_7ScaleInELSS_0EEEST_EEEEEENS4_6LayoutINS5_IJSC_SC_SC_EEENS5_IJNSA_ILi0EEESY_SY_EEEEENS5_IJNS4_10UnderscoreES11_S11_EEEEENS4_18SM100_TMA_2SM_LOADENS4_14ComposedLayoutINS4_7SwizzleILi2ELi4ELi3EEENS4_18smem_ptr_flag_bitsILi8EEENSW_INS5_IJNSA_ILi8EEESG_EEENS5_IJSG_SC_EEEEEEEvNS4_8identityES14_S1E_vS1F_EENS_8epilogue10collective18CollectiveEpilogueINS1H_23Sm100TmaWarpSpecializedILi4ELi2ELi64ELb0ELb0EEEJNS5_IJNSA_ILi128EEESF_SG_EEENS5_IJNSW_IS1M_SC_EENSW_ISG_SC_EEEEESI_SJ_SI_SJ_NS1H_6fusion15FusionCallbacksIS1L_NS1R_17LinearCombinationISI_fSI_fLNS_15FloatRoundStyleE2EEES1N_S1Q_JEEENS4_5SM1004TMEM4LOAD26SM100_TMEM_LOAD_32dp32b64xENS4_13SM90_TMA_LOADES1E_NS4_39AutoVectorizingCopyWithAssumedAlignmentILi128EEENS4_14SM90_TMA_STOREES1E_S23_S23_EEEvvEEEEvNT_6ParamsE,"aw",@nobits
	.sectionflags	@""
	.align	16
	.zero		1024


//--------------------- .nv.shared.reserved.0     --------------------------
	.section	.nv.shared.reserved.0,"aw",@nobits
	.weak		__nv_reservedSMEM_offset_0_alias
	.size		__nv_reservedSMEM_offset_0_alias, 0, 64
	.other		__nv_reservedSMEM_offset_0_alias,@"STO_CUDA_RESERVED_SHARED STV_DEFAULT"
__nv_reservedSMEM_offset_0_alias:
	.zero		0
.nv.shared.reserved.0:
	.zero		64
	.weak		__nv_reservedSMEM_tcgen05_partition
	.type		__nv_reservedSMEM_tcgen05_partition,@object
	.size		__nv_reservedSMEM_tcgen05_partition,(.L_0 - __nv_reservedSMEM_tcgen05_partition)
__nv_reservedSMEM_tcgen05_partition:
	.zero		32
.L_0:


//--------------------- .nv.global                --------------------------
	.section	.nv.global,"aw",@nobits
.nv.global:
	.type		_ZN39_INTERNAL_b3c75198_4_k_cu_af000d84_87594cute1_E,@object
	.size		_ZN39_INTERNAL_b3c75198_4_k_cu_af000d84_87594cute1_E,(_ZN39_INTERNAL_b3c75198_4_k_cu_af000d84_87594cuda3std3__45__cpo6cbeginE - _ZN39_INTERNAL_b3c75198_4_k_cu_af000d84_87594cute1_E)
_ZN39_INTERNAL_b3c75198_4_k_cu_af000d84_87594cute1_E:
	.zero		1
	.type		_ZN39_INTERNAL_b3c75198_4_k_cu_af000d84_87594cuda3std3__45__cpo6cbeginE,@object
	.size		_ZN39_INTERNAL_b3c75198_4_k_cu_af000d84_87594cuda3std3__45__cpo6cbeginE,(_ZN39_INTERNAL_b3c75198_4_k_cu_af000d84_87594cuda3std3__48in_placeE - _ZN39_INTERNAL_b3c75198_4_k_cu_af000d84_87594cuda3std3__45__cpo6cbeginE)
_ZN39_INTERNAL_b3c75198_4_k_cu_af000d84_87594cuda3std3__45__cpo6cbeginE:
	.zero		1
	.type		_ZN39_INTERNAL_b3c75198_4_k_cu_af000d84_87594cuda3std3__48in_placeE,@object
	.size		_ZN39_INTERNAL_b3c75198_4_k_cu_af000d84_87594cuda3std3__48in_placeE,(_ZN39_INTERNAL_b3c75198_4_k_cu_af000d84_87594cuda3std6ranges3__45__cpo9iter_moveE - _ZN39_INTERNAL_b3c75198_4_k_cu_af000d84_87594cuda3std3__48in_placeE)
_ZN39_INTERNAL_b3c75198_4_k_cu_af000d84_87594cuda3std3__48in_placeE:
	.zero		1
	.type		_ZN39_INTERNAL_b3c75198_4_k_cu_af000d84_87594cuda3std6ranges3__45__cpo9iter_moveE,@object
	.size		_ZN39_INTERNAL_b3c75198_4_k_cu_af000d84_87594cuda3std6ranges3__45__cpo9iter_moveE,(_ZN39_INTERNAL_b3c75198_4_k_cu_af000d84_87594cuda3std3__45__cpo5beginE - _ZN39_INTERNAL_b3c75198_4_k_cu_af000d84_87594cuda3std6ranges3__45__cpo9iter_moveE)
_ZN39_INTERNAL_b3c75198_4_k_cu_af000d84_87594cuda3std6ranges3__45__cpo9iter_moveE:
	.zero		1
	.type		_ZN39_INTERNAL_b3c75198_4_k_cu_af000d84_87594cuda3std3__45__cpo5beginE,@object
	.size		_ZN39_INTERNAL_b3c75198_4_k_cu_af000d84_87594cuda3std3__45__cpo5beginE,(_ZN39_INTERNAL_b3c75198_4_k_cu_af000d84_87594cuda3std3__441_GLOBAL__N__b3c75198_4_k_cu_af000d84_87596ignoreE - _ZN39_INTERNAL_b3c75198_4_k_cu_af000d84_87594cuda3std3__45__cpo5beginE)
_ZN39_INTERNAL_b3c75198_4_k_cu_af000d84_87594cuda3std3__45__cpo5beginE:
	.zero		1
	.type		_ZN39_INTERNAL_b3c75198_4_k_cu_af000d84_87594cuda3std3__441_GLOBAL__N__b3c75198_4_k_cu_af000d84_87596ignoreE,@object
	.size		_ZN39_INTERNAL_b3c75198_4_k_cu_af000d84_87594cuda3std3__441_GLOBAL__N__b3c75198_4_k_cu_af000d84_87596ignoreE,(_ZN39_INTERNAL_b3c75198_4_k_cu_af000d84_87594cute7productE - _ZN39_INTERNAL_b3c75198_4_k_cu_af000d84_87594cuda3std3__441_GLOBAL__N__b3c75198_4_k_cu_af000d84_87596ignoreE)
_ZN39_INTERNAL_b3c75198_4_k_cu_af000d84_87594cuda3std3__441_GLOBAL__N__b3c75198_4_k_cu_af000d84_87596ignoreE:
	.zero		1
	.type		_ZN39_INTERNAL_b3c75198_4_k_cu_af000d84_87594cute7productE,@object
	.size		_ZN39_INTERNAL_b3c75198_4_k_cu_af000d84_87594cute7productE,(_ZN39_INTERNAL_b3c75198_4_k_cu_af000d84_87594cuda3std3__45__cpo3endE - _ZN39_INTERNAL_b3c75198_4_k_cu_af000d84_87594cute7productE)
_ZN39_INTERNAL_b3c75198_4_k_cu_af000d84_87594cute7productE:
	.zero		1
	.type		_ZN39_INTERNAL_b3c75198_4_k_cu_af000d84_87594cuda3std3__45__cpo3endE,@object
	.size		_ZN39_INTERNAL_b3c75198_4_k_cu_af000d84_87594cuda3std3__45__cpo3endE,(_ZN39_INTERNAL_b3c75198_4_k_cu_af000d84_87594cuda3std3__419piecewise_constructE - _ZN39_INTERNAL_b3c75198_4_k_cu_af000d84_87594cuda3std3__45__cpo3endE)
_ZN39_INTERNAL_b3c75198_4_k_cu_af000d84_87594cuda3std3__45__cpo3endE:
	.zero		1
	.type		_ZN39_INTERNAL_b3c75198_4_k_cu_af000d84_87594cuda3std3__419piecewise_constructE,@object
	.size		_ZN39_INTERNAL_b3c75198_4_k_cu_af000d84_87594cuda3std3__419piecewise_constructE,(_ZN39_INTERNAL_b3c75198_4_k_cu_af000d84_87594cuda3std3__45__cpo4cendE - _ZN39_INTERNAL_b3c75198_4_k_cu_af000d84_87594cuda3std3__419piecewise_constructE)
_ZN39_INTERNAL_b3c75198_4_k_cu_af000d84_87594cuda3std3__419piecewise_constructE:
	.zero		1
	.type		_ZN39_INTERNAL_b3c75198_4_k_cu_af000d84_87594cuda3std3__45__cpo4cendE,@object
	.size		_ZN39_INTERNAL_b3c75198_4_k_cu_af000d84_87594cuda3std3__45__cpo4cendE,(_ZN39_INTERNAL_b3c75198_4_k_cu_af000d84_87594cuda3std6ranges3__45__cpo4swapE - _ZN39_INTERNAL_b3c75198_4_k_cu_af000d84_87594cuda3std3__45__cpo4cendE)
_ZN39_INTERNAL_b3c75198_4_k_cu_af000d84_87594cuda3std3__45__cpo4cendE:
	.zero		1
	.type		_ZN39_INTERNAL_b3c75198_4_k_cu_af000d84_87594cuda3std6ranges3__45__cpo4swapE,@object
	.size		_ZN39_INTERNAL_b3c75198_4_k_cu_af000d84_87594cuda3std6ranges3__45__cpo4swapE,(.L_11 - _ZN39_INTERNAL_b3c75198_4_k_cu_af000d84_87594cuda3std6ranges3__45__cpo4swapE)
_ZN39_INTERNAL_b3c75198_4_k_cu_af000d84_87594cuda3std6ranges3__45__cpo4swapE:
	.zero		1
.L_11:


//--------------------- .nv.constant0._ZN7cutlass13device_kernelINS_4gemm6kernel13GemmUniversalIN4cute5tupleIJiiiiEEENS1_10collective13CollectiveMmaINS1_35MainloopSm100TmaUmmaWarpSpecializedILi3ELi2ELi2ENS5_IJNS4_1CILi2EEENSA_ILi1EEESC_EEEEENS5_IJNSA_ILi256EEESF_NSA_ILi64EEEEEENS_12float_e5m2_tENS5_IJlSC_lEEESI_SJ_NS4_8TiledMMAINS4_8MMA_AtomIJNS4_10MMA_TraitsINS4_25SM100_MMA_F8F6F4_2x1SM_SSEJSI_SI_fSF_SF_NS4_17integral_constantINS4_4UMMA5MajorELSQ_0EEESR_NSO_INSP_7ScaleInELSS_0EEEST_EEEEEENS4_6LayoutINS5_IJSC_SC_SC_EEENS5_IJNSA_ILi0EEESY_SY_EEEEENS5_IJNS4_10UnderscoreES11_S11_EEEEENS4_18SM100_TMA_2SM_LOADENS4_14ComposedLayoutINS4_7SwizzleILi2ELi4ELi3EEENS4_18smem_ptr_flag_bitsILi8EEENSW_INS5_IJNSA_ILi8EEESG_EEENS5_IJSG_SC_EEEEEEEvNS4_8identityES14_S1E_vS1F_EENS_8epilogue10collective18CollectiveEpilogueINS1H_23Sm100TmaWarpSpecializedILi4ELi2ELi64ELb0ELb0EEEJNS5_IJNSA_ILi128EEESF_SG_EEENS5_IJNSW_IS1M_SC_EENSW_ISG_SC_EEEEESI_SJ_SI_SJ_NS1H_6fusion15FusionCallbacksIS1L_NS1R_17LinearCombinationISI_fSI_fLNS_15FloatRoundStyleE2EEES1N_S1Q_JEEENS4_5SM1004TMEM4LOAD26SM100_TMEM_LOAD_32dp32b64xENS4_13SM90_TMA_LOADES1E_NS4_39AutoVectorizingCopyWithAssumedAlignmentILi128EEENS4_14SM90_TMA_STOREES1E_S23_S23_EEEvvEEEEvNT_6ParamsE --------------------------
	.section	.nv.constant0._ZN7cutlass13device_kernelINS_4gemm6kernel13GemmUniversalIN4cute5tupleIJiiiiEEENS1_10collective13CollectiveMmaINS1_35MainloopSm100TmaUmmaWarpSpecializedILi3ELi2ELi2ENS5_IJNS4_1CILi2EEENSA_ILi1EEESC_EEEEENS5_IJNSA_ILi256EEESF_NSA_ILi64EEEEEENS_12float_e5m2_tENS5_IJlSC_lEEESI_SJ_NS4_8TiledMMAINS4_8MMA_AtomIJNS4_10MMA_TraitsINS4_25SM100_MMA_F8F6F4_2x1SM_SSEJSI_SI_fSF_SF_NS4_17integral_constantINS4_4UMMA5MajorELSQ_0EEESR_NSO_INSP_7ScaleInELSS_0EEEST_EEEEEENS4_6LayoutINS5_IJSC_SC_SC_EEENS5_IJNSA_ILi0EEESY_SY_EEEEENS5_IJNS4_10UnderscoreES11_S11_EEEEENS4_18SM100_TMA_2SM_LOADENS4_14ComposedLayoutINS4_7SwizzleILi2ELi4ELi3EEENS4_18smem_ptr_flag_bitsILi8EEENSW_INS5_IJNSA_ILi8EEESG_EEENS5_IJSG_SC_EEEEEEEvNS4_8identityES14_S1E_vS1F_EENS_8epilogue10collective18CollectiveEpilogueINS1H_23Sm100TmaWarpSpecializedILi4ELi2ELi64ELb0ELb0EEEJNS5_IJNSA_ILi128EEESF_SG_EEENS5_IJNSW_IS1M_SC_EENSW_ISG_SC_EEEEESI_SJ_SI_SJ_NS1H_6fusion15FusionCallbacksIS1L_NS1R_17LinearCombinationISI_fSI_fLNS_15FloatRoundStyleE2EEES1N_S1Q_JEEENS4_5SM1004TMEM4LOAD26SM100_TMEM_LOAD_32dp32b64xENS4_13SM90_TMA_LOADES1E_NS4_39AutoVectorizingCopyWithAssumedAlignmentILi128EEENS4_14SM90_TMA_STOREES1E_S23_S23_EEEvvEEEEvNT_6ParamsE,"a",@progbits
	.sectionflags	@""
	.align	4
.nv.constant0._ZN7cutlass13device_kernelINS_4gemm6kernel13GemmUniversalIN4cute5tupleIJiiiiEEENS1_10collective13CollectiveMmaINS1_35MainloopSm100TmaUmmaWarpSpecializedILi3ELi2ELi2ENS5_IJNS4_1CILi2EEENSA_ILi1EEESC_EEEEENS5_IJNSA_ILi256EEESF_NSA_ILi64EEEEEENS_12float_e5m2_tENS5_IJlSC_lEEESI_SJ_NS4_8TiledMMAINS4_8MMA_AtomIJNS4_10MMA_TraitsINS4_25SM100_MMA_F8F6F4_2x1SM_SSEJSI_SI_fSF_SF_NS4_17integral_constantINS4_4UMMA5MajorELSQ_0EEESR_NSO_INSP_7ScaleInELSS_0EEEST_EEEEEENS4_6LayoutINS5_IJSC_SC_SC_EEENS5_IJNSA_ILi0EEESY_SY_EEEEENS5_IJNS4_10UnderscoreES11_S11_EEEEENS4_18SM100_TMA_2SM_LOADENS4_14ComposedLayoutINS4_7SwizzleILi2ELi4ELi3EEENS4_18smem_ptr_flag_bitsILi8EEENSW_INS5_IJNSA_ILi8EEESG_EEENS5_IJSG_SC_EEEEEEEvNS4_8identityES14_S1E_vS1F_EENS_8epilogue10collective18CollectiveEpilogueINS1H_23Sm100TmaWarpSpecializedILi4ELi2ELi64ELb0ELb0EEEJNS5_IJNSA_ILi128EEESF_SG_EEENS5_IJNSW_IS1M_SC_EENSW_ISG_SC_EEEEESI_SJ_SI_SJ_NS1H_6fusion15FusionCallbacksIS1L_NS1R_17LinearCombinationISI_fSI_fLNS_15FloatRoundStyleE2EEES1N_S1Q_JEEENS4_5SM1004TMEM4LOAD26SM100_TMEM_LOAD_32dp32b64xENS4_13SM90_TMA_LOADES1E_NS4_39AutoVectorizingCopyWithAssumedAlignmentILi128EEENS4_14SM90_TMA_STOREES1E_S23_S23_EEEvvEEEEvNT_6ParamsE:
	.zero		2944


//--------------------- SYMBOLS --------------------------

	.type		.nv.reservedSmem.offset0,@object
	.size		.nv.reservedSmem.offset0,0x4
	.type		.nv.reservedSmem.cap,@object
	.size		.nv.reservedSmem.cap,0x4
	.type		__assertfail,@function
